// auto-generated by cutlass_sweep.gemm — config: {"arch": "sm_90", "cluster_m": 1, "cluster_n": 1, "dtype": "fp32", "dtype_b": "fp32", "layout": "nt", "stages": 3, "tile_k": 128, "tile_m": 64, "tile_n": 128}
#include "cutlass/cutlass.h"
#include "cutlass/gemm/collective/collective_builder.hpp"
#include "cutlass/gemm/device/gemm_universal_adapter.h"
#include "cutlass/gemm/kernel/gemm_universal.hpp"
#include "cutlass/epilogue/collective/collective_builder.hpp"

using ElemA = float;
using ElemB = float;
using ElemCD = float;
using Acc  = float;
using TileShape    = cute::Shape<cute::_64, cute::_128, cute::_128>;
using ClusterShape = cute::Shape<cute::_1, cute::_1, cute::_1>;

using CollectiveEpilogue = typename cutlass::epilogue::collective::CollectiveBuilder<
    cutlass::arch::Sm90, cutlass::arch::OpClassTensorOp,
    TileShape, ClusterShape,
    cutlass::epilogue::collective::EpilogueTileAuto,
    Acc, Acc,
    ElemCD, cutlass::layout::RowMajor, 128 / cutlass::sizeof_bits<ElemCD>::value,
    ElemCD, cutlass::layout::RowMajor, 128 / cutlass::sizeof_bits<ElemCD>::value,
    cutlass::epilogue::collective::EpilogueScheduleAuto
  >::CollectiveOp;

using CollectiveMainloop = typename cutlass::gemm::collective::CollectiveBuilder<
    cutlass::arch::Sm90, cutlass::arch::OpClassTensorOp,
    ElemA, cutlass::layout::RowMajor, 128 / cutlass::sizeof_bits<ElemA>::value,
    ElemB, cutlass::layout::ColumnMajor, 128 / cutlass::sizeof_bits<ElemB>::value,
    Acc,
    TileShape, ClusterShape,
    cutlass::gemm::collective::StageCount<3>,
    cutlass::gemm::collective::KernelScheduleAuto
  >::CollectiveOp;

using GemmKernel = cutlass::gemm::kernel::GemmUniversal<
    cute::Shape<int,int,int,int>,
    CollectiveMainloop,
    CollectiveEpilogue
>;
using Gemm = cutlass::gemm::device::GemmUniversalAdapter<GemmKernel>;

// Force the device kernel symbol into the cubin without needing a host main.
auto* _anchor = &cutlass::device_kernel<GemmKernel>;


// ===== COMPILED SASS (sm_90a) =====

	.target	sm_90a

	.elftype	@"ET_EXEC"


//--------------------- .note.nv.tkinfo           --------------------------
	.section	.note.nv.tkinfo,"",@"SHT_NOTE"
	.sectionflags	@"SHF_NOTE_NV_TKINFO"
	.tkinfo
        /*0018*/ 	.word	0x00000002
        /*0030*/ 	.string	""
        /*0030*/ 	.string	"ptxas"
        /*0030*/ 	.string	"Cuda compilation tools, release 13.0, V13.0.88"
        /*0030*/ 	.string	"Build cuda_13.0.r13.0/compiler.36424714_0"
        /*0030*/ 	.string	"-arch sm_90a -m 64 "



//--------------------- .note.nv.cuinfo           --------------------------
	.section	.note.nv.cuinfo,"",@"SHT_NOTE"
	.sectionflags	@"SHF_NOTE_NV_CUINFO"
        /*0018*/ 	.short	0x0002
        /*001a*/ 	.short	0x005a
        /*001c*/ 	.short	0x0082
	.zero		2


//--------------------- .nv.info                  --------------------------
	.section	.nv.info,"",@"SHT_CUDA_INFO"
	.align	4


	//----- nvinfo : EIATTR_REGCOUNT
	.align		4
        /*0000*/ 	.byte	0x04, 0x2f
        /*0002*/ 	.short	(.L_15 - .L_14)
	.align		4
.L_14:
        /*0004*/ 	.word	index@(_ZN7cutlass13device_kernelINS_4gemm6kernel13GemmUniversalIN4cute5tupleIJiiiiEEENS1_10collective13CollectiveMmaINS1_34MainloopSm90TmaGmmaWarpSpecializedILi3ENS5_IJNS4_1CILi1EEESB_SB_EEENS1_32KernelTmaWarpSpecializedPingpongEEENS5_IJNSA_ILi64EEENSA_ILi128EEESG_EEEfNS5_IJlSB_lEEEfSI_NS4_8TiledMMAINS4_8MMA_AtomIJNS4_4SM904GMMA30MMA_64x128x8_F32TF32TF32_SS_TNILNSM_7ScaleInE1ELSO_1EEEEEENS4_6LayoutISC_NS5_IJNSA_ILi0EEESS_SS_EEEEENS5_IJNS4_10UnderscoreESV_SV_EEEEENS4_13SM90_TMA_LOADENS4_14ComposedLayoutINS4_7SwizzleILi3ELi4ELi3EEENS4_18smem_ptr_flag_bitsILi32EEENSR_INS5_IJNSA_ILi8EEENSA_ILi32EEEEEENS5_IJS15_SB_EEEEEEEvNS4_8identityESY_S19_vS1A_EENS_8epilogue10collective6detail29Sm90TmaWarpSpecializedAdapterINS1D_15DefaultEpilogueIfSI_SI_NS1C_6thread17LinearCombinationIfLi1EffLNS1H_9ScaleType4KindE0ELNS_15FloatRoundStyleE2EfEENS1_15EpilogueDefaultEEEEEvvEEEEvNT_6ParamsE)
        /*0008*/ 	.word	0x000000a8


	//----- nvinfo : EIATTR_FRAME_SIZE
	.align		4
.L_15:
        /*000c*/ 	.byte	0x04, 0x11
        /*000e*/ 	.short	(.L_17 - .L_16)
	.align		4
.L_16:
        /*0010*/ 	.word	index@(_ZN7cutlass13device_kernelINS_4gemm6kernel13GemmUniversalIN4cute5tupleIJiiiiEEENS1_10collective13CollectiveMmaINS1_34MainloopSm90TmaGmmaWarpSpecializedILi3ENS5_IJNS4_1CILi1EEESB_SB_EEENS1_32KernelTmaWarpSpecializedPingpongEEENS5_IJNSA_ILi64EEENSA_ILi128EEESG_EEEfNS5_IJlSB_lEEEfSI_NS4_8TiledMMAINS4_8MMA_AtomIJNS4_4SM904GMMA30MMA_64x128x8_F32TF32TF32_SS_TNILNSM_7ScaleInE1ELSO_1EEEEEENS4_6LayoutISC_NS5_IJNSA_ILi0EEESS_SS_EEEEENS5_IJNS4_10UnderscoreESV_SV_EEEEENS4_13SM90_TMA_LOADENS4_14ComposedLayoutINS4_7SwizzleILi3ELi4ELi3EEENS4_18smem_ptr_flag_bitsILi32EEENSR_INS5_IJNSA_ILi8EEENSA_ILi32EEEEEENS5_IJS15_SB_EEEEEEEvNS4_8identityESY_S19_vS1A_EENS_8epilogue10collective6detail29Sm90TmaWarpSpecializedAdapterINS1D_15DefaultEpilogueIfSI_SI_NS1C_6thread17LinearCombinationIfLi1EffLNS1H_9ScaleType4KindE0ELNS_15FloatRoundStyleE2EfEENS1_15EpilogueDefaultEEEEEvvEEEEvNT_6ParamsE)
        /*0014*/ 	.word	0x00000008


	//----- nvinfo : EIATTR_MIN_STACK_SIZE
	.align		4
.L_17:
        /*0018*/ 	.byte	0x04, 0x12
        /*001a*/ 	.short	(.L_19 - .L_18)
	.align		4
.L_18:
        /*001c*/ 	.word	index@(_ZN7cutlass13device_kernelINS_4gemm6kernel13GemmUniversalIN4cute5tupleIJiiiiEEENS1_10collective13CollectiveMmaINS1_34MainloopSm90TmaGmmaWarpSpecializedILi3ENS5_IJNS4_1CILi1EEESB_SB_EEENS1_32KernelTmaWarpSpecializedPingpongEEENS5_IJNSA_ILi64EEENSA_ILi128EEESG_EEEfNS5_IJlSB_lEEEfSI_NS4_8TiledMMAINS4_8MMA_AtomIJNS4_4SM904GMMA30MMA_64x128x8_F32TF32TF32_SS_TNILNSM_7ScaleInE1ELSO_1EEEEEENS4_6LayoutISC_NS5_IJNSA_ILi0EEESS_SS_EEEEENS5_IJNS4_10UnderscoreESV_SV_EEEEENS4_13SM90_TMA_LOADENS4_14ComposedLayoutINS4_7SwizzleILi3ELi4ELi3EEENS4_18smem_ptr_flag_bitsILi32EEENSR_INS5_IJNSA_ILi8EEENSA_ILi32EEEEEENS5_IJS15_SB_EEEEEEEvNS4_8identityESY_S19_vS1A_EENS_8epilogue10collective6detail29Sm90TmaWarpSpecializedAdapterINS1D_15DefaultEpilogueIfSI_SI_NS1C_6thread17LinearCombinationIfLi1EffLNS1H_9ScaleType4KindE0ELNS_15FloatRoundStyleE2EfEENS1_15EpilogueDefaultEEEEEvvEEEEvNT_6ParamsE)
        /*0020*/ 	.word	0x00000008
.L_19:


//--------------------- .nv.compat                --------------------------
	.section	.nv.compat,"",@"SHT_CUDA_COMPAT_INFO"
	.align	4
        /*0000*/ 	.byte	0x02, 0x09, 0x01, 0x00, 0x02, 0x02, 0x04, 0x00, 0x02, 0x05, 0x05, 0x00, 0x03, 0x07, 0x01, 0x01
        /*0010*/ 	.byte	0x02, 0x03, 0x01, 0x00, 0x02, 0x06, 0x01, 0x00, 0x04, 0x0b, 0x08, 0x00, 0x00, 0x00, 0x00, 0x00
        /*0020*/ 	.byte	0x00, 0x00, 0x00, 0x00


//--------------------- .nv.info._ZN7cutlass13device_kernelINS_4gemm6kernel13GemmUniversalIN4cute5tupleIJiiiiEEENS1_10collective13CollectiveMmaINS1_34MainloopSm90TmaGmmaWarpSpecializedILi3ENS5_IJNS4_1CILi1EEESB_SB_EEENS1_32KernelTmaWarpSpecializedPingpongEEENS5_IJNSA_ILi64EEENSA_ILi128EEESG_EEEfNS5_IJlSB_lEEEfSI_NS4_8TiledMMAINS4_8MMA_AtomIJNS4_4SM904GMMA30MMA_64x128x8_F32TF32TF32_SS_TNILNSM_7ScaleInE1ELSO_1EEEEEENS4_6LayoutISC_NS5_IJNSA_ILi0EEESS_SS_EEEEENS5_IJNS4_10UnderscoreESV_SV_EEEEENS4_13SM90_TMA_LOADENS4_14ComposedLayoutINS4_7SwizzleILi3ELi4ELi3EEENS4_18smem_ptr_flag_bitsILi32EEENSR_INS5_IJNSA_ILi8EEENSA_ILi32EEEEEENS5_IJS15_SB_EEEEEEEvNS4_8identityESY_S19_vS1A_EENS_8epilogue10collective6detail29Sm90TmaWarpSpecializedAdapterINS1D_15DefaultEpilogueIfSI_SI_NS1C_6thread17LinearCombinationIfLi1EffLNS1H_9ScaleType4KindE0ELNS_15FloatRoundStyleE2EfEENS1_15EpilogueDefaultEEEEEvvEEEEvNT_6ParamsE --------------------------
	.section	.nv.info._ZN7cutlass13device_kernelINS_4gemm6kernel13GemmUniversalIN4cute5tupleIJiiiiEEENS1_10collective13CollectiveMmaINS1_34MainloopSm90TmaGmmaWarpSpecializedILi3ENS5_IJNS4_1CILi1EEESB_SB_EEENS1_32KernelTmaWarpSpecializedPingpongEEENS5_IJNSA_ILi64EEENSA_ILi128EEESG_EEEfNS5_IJlSB_lEEEfSI_NS4_8TiledMMAINS4_8MMA_AtomIJNS4_4SM904GMMA30MMA_64x128x8_F32TF32TF32_SS_TNILNSM_7ScaleInE1ELSO_1EEEEEENS4_6LayoutISC_NS5_IJNSA_ILi0EEESS_SS_EEEEENS5_IJNS4_10UnderscoreESV_SV_EEEEENS4_13SM90_TMA_LOADENS4_14ComposedLayoutINS4_7SwizzleILi3ELi4ELi3EEENS4_18smem_ptr_flag_bitsILi32EEENSR_INS5_IJNSA_ILi8EEENSA_ILi32EEEEEENS5_IJS15_SB_EEEEEEEvNS4_8identityESY_S19_vS1A_EENS_8epilogue10collective6detail29Sm90TmaWarpSpecializedAdapterINS1D_15DefaultEpilogueIfSI_SI_NS1C_6thread17LinearCombinationIfLi1EffLNS1H_9ScaleType4KindE0ELNS_15FloatRoundStyleE2EfEENS1_15EpilogueDefaultEEEEEvvEEEEvNT_6ParamsE,"",@"SHT_CUDA_INFO"
	.sectionflags	@""
	.align	4


	//----- nvinfo : EIATTR_CUDA_API_VERSION
	.align		4
        /*0000*/ 	.byte	0x04, 0x37
        /*0002*/ 	.short	(.L_21 - .L_20)
.L_20:
        /*0004*/ 	.word	0x00000082


	//----- nvinfo : EIATTR_KPARAM_INFO
	.align		4
.L_21:
        /*0008*/ 	.byte	0x04, 0x17
        /*000a*/ 	.short	(.L_23 - .L_22)
.L_22:
        /*000c*/ 	.word	0x00000000
        /*0010*/ 	.short	0x0000
        /*0012*/ 	.short	0x0070
        /*0014*/ 	.byte	0x00, 0xf0, 0x01, 0x10


	//----- nvinfo : EIATTR_SPARSE_MMA_MASK
	.align		4
.L_23:
        /*0018*/ 	.byte	0x03, 0x50
        /*001a*/ 	.short	0x0000


	//----- nvinfo : EIATTR_MAXREG_COUNT
	.align		4
        /*001c*/ 	.byte	0x03, 0x1b
        /*001e*/ 	.short	0x00a8


	//----- nvinfo : EIATTR_NUM_BARRIERS
	.align		4
        /*0020*/ 	.byte	0x02, 0x4c
        /*0022*/ 	.byte	0x01
	.zero		1


	//----- nvinfo : EIATTR_EXTERNS
	.align		4
        /*0024*/ 	.byte	0x04, 0x0f
        /*0026*/ 	.short	(.L_25 - .L_24)


	//   ....[0]....
	.align		4
.L_24:
        /*0028*/ 	.word	index@(__assertfail)


	//----- nvinfo : EIATTR_ANNOTATIONS
	.align		4
.L_25:
        /*002c*/ 	.byte	0x04, 0x55
        /*002e*/ 	.short	(.L_27 - .L_26)


	//   ....[0]....
.L_26:
        /*0030*/ 	.word	0x00000001
        /*0034*/ 	.byte	0xb0, 0x0a, 0x00, 0x00, 0x01, 0x00, 0x00, 0x00, 0xd0, 0x11, 0x00, 0x00, 0x01, 0x00, 0x00, 0x00
        /*0044*/ 	.byte	0xf0, 0x5e, 0x00, 0x00, 0x01, 0x00, 0x00, 0x00, 0xe0, 0x6c, 0x00, 0x00


	//----- nvinfo : EIATTR_MERCURY_ISA_VERSION
	.align		4
.L_27:
        /*0050*/ 	.byte	0x03, 0x5f
        /*0052*/ 	.short	0x0101


	//----- nvinfo : EIATTR_INT_WARP_WIDE_INSTR_OFFSETS
	.align		4
        /*0054*/ 	.byte	0x04, 0x31
        /*0056*/ 	.short	(.L_29 - .L_28)


	//   ....[0]....
.L_28:
        /*0058*/ 	.word	0x000003d0


	//   ....[1]....
        /*005c*/ 	.word	0x000003f0


	//   ....[2]....
        /*0060*/ 	.word	0x00000470


	//   ....[3]....
        /*0064*/ 	.word	0x00000480


	//   ....[4]....
        /*0068*/ 	.word	0x00000490


	//   ....[5]....
        /*006c*/ 	.word	0x000004b0


	//   ....[6]....
        /*0070*/ 	.word	0x00000540


	//   ....[7]....
        /*0074*/ 	.word	0x00000560


	//----- nvinfo : EIATTR_COOP_GROUP_MASK_REGIDS
	.align		4
.L_29:
        /*0078*/ 	.byte	0x04, 0x29
        /*007a*/ 	.short	(.L_31 - .L_30)


	//   ....[0]....
.L_30:
        /*007c*/ 	.word	0xffffffff


	//   ....[1]....
        /*0080*/ 	.word	0xffffffff


	//   ....[2]....
        /*0084*/ 	.word	0xffffffff


	//   ....[3]....
        /*0088*/ 	.word	0xffffffff


	//   ....[4]....
        /*008c*/ 	.word	0xffffffff


	//   ....[5]....
        /*0090*/ 	.word	0xffffffff


	//----- nvinfo : EIATTR_COOP_GROUP_INSTR_OFFSETS
	.align		4
.L_31:
        /*0094*/ 	.byte	0x04, 0x28
        /*0096*/ 	.short	(.L_33 - .L_32)


	//   ....[0]....
.L_32:
        /*0098*/ 	.word	0x00000070


	//   ....[1]....
        /*009c*/ 	.word	0x00000080


	//   ....[2]....
        /*00a0*/ 	.word	0x00000140


	//   ....[3]....
        /*00a4*/ 	.word	0x000002b0


	//   ....[4]....
        /*00a8*/ 	.word	0x000002f0


	//   ....[5]....
        /*00ac*/ 	.word	0x00000330


	//----- nvinfo : EIATTR_REG_RECONFIG
	.align		4
.L_33:
        /*00b0*/ 	.byte	0x01, 0x54
	.zero		2


	//----- nvinfo : EIATTR_SYSCALL_OFFSETS
	.align		4
        /*00b4*/ 	.byte	0x04, 0x46
        /*00b6*/ 	.short	(.L_35 - .L_34)


	//   ....[0]....
.L_34:
        /*00b8*/ 	.word	0x00001650


	//----- nvinfo : EIATTR_MBARRIER_INSTR_OFFSETS
	.align		4
.L_35:
        /*00bc*/ 	.byte	0x04, 0x39
        /*00be*/ 	.short	(.L_37 - .L_36)


	//   ....[0]....
.L_36:
        /*00c0*/ 	.word	0x00000240
        /*00c4*/ 	.word	0x000000ff
        /*00c8*/ 	.word	0x00000000
        /*00cc*/ 	.short	0x0100
        /*00ce*/ 	.byte	0x08
	.zero		1


	//   ....[1]....
        /*00d0*/ 	.word	0x00000250
        /*00d4*/ 	.word	0x000000ff
        /*00d8*/ 	.word	0x00000018
        /*00dc*/ 	.short	0x0100
        /*00de*/ 	.byte	0x08
	.zero		1


	//   ....[2]....
        /*00e0*/ 	.word	0x00000260
        /*00e4*/ 	.word	0x000000ff
        /*00e8*/ 	.word	0x00000008
        /*00ec*/ 	.short	0x0100
        /*00ee*/ 	.byte	0x08
	.zero		1


	//   ....[3]....
        /*00f0*/ 	.word	0x00000270
        /*00f4*/ 	.word	0x000000ff
        /*00f8*/ 	.word	0x00000020
        /*00fc*/ 	.short	0x0100
        /*00fe*/ 	.byte	0x08
	.zero		1


	//   ....[4]....
        /*0100*/ 	.word	0x00000280
        /*0104*/ 	.word	0x000000ff
        /*0108*/ 	.word	0x00000010
        /*010c*/ 	.short	0x0100
        /*010e*/ 	.byte	0x08
	.zero		1


	//   ....[5]....
        /*0110*/ 	.word	0x00000290
        /*0114*/ 	.word	0x000000ff
        /*0118*/ 	.word	0x00000028
        /*011c*/ 	.short	0x0100
        /*011e*/ 	.byte	0x08
	.zero		1


	//   ....[6]....
        /*0120*/ 	.word	0x000005a0
        /*0124*/ 	.word	0x000000ff
        /*0128*/ 	.word	0x00000060
        /*012c*/ 	.short	0x0100
        /*012e*/ 	.byte	0x08
	.zero		1


	//   ....[7]....
        /*0130*/ 	.word	0x00000610
        /*0134*/ 	.word	0x000000ff
        /*0138*/ 	.word	0x00000068
        /*013c*/ 	.short	0x0100
        /*013e*/ 	.byte	0x08
	.zero		1


	//   ....[8]....
        /*0140*/ 	.word	0x00000630
        /*0144*/ 	.word	0x000000ff
        /*0148*/ 	.word	0x00000040
        /*014c*/ 	.short	0x0100
        /*014e*/ 	.byte	0x09
	.zero		1


	//   ....[9]....
        /*0150*/ 	.word	0x00000640
        /*0154*/ 	.word	0x000000ff
        /*0158*/ 	.word	0x00000048
        /*015c*/ 	.short	0x0100
        /*015e*/ 	.byte	0x09
	.zero		1


	//   ....[10]....
        /*0160*/ 	.word	0x00000650
        /*0164*/ 	.word	0x000000ff
        /*0168*/ 	.word	0x00000050
        /*016c*/ 	.short	0x0100
        /*016e*/ 	.byte	0x09
	.zero		1


	//   ....[11]....
        /*0170*/ 	.word	0x00000660
        /*0174*/ 	.word	0x000000ff
        /*0178*/ 	.word	0x00000058
        /*017c*/ 	.short	0x0100
        /*017e*/ 	.byte	0x09
	.zero		1


	//   ....[12]....
        /*0180*/ 	.word	0x00001510
        /*0184*/ 	.word	0x000000ff
        /*0188*/ 	.word	0xfffffff8
        /*018c*/ 	.short	0x010a
        /*018e*/ 	.byte	0x2b
	.zero		1


	//   ....[13]....
        /*0190*/ 	.word	0x000016d0
        /*0194*/ 	.word	0x00000003
        /*0198*/ 	.word	0x00000000
        /*019c*/ 	.short	0x010a
        /*019e*/ 	.byte	0x3f
	.zero		1


	//   ....[14]....
        /*01a0*/ 	.word	0x00001730
        /*01a4*/ 	.word	0x00000003
        /*01a8*/ 	.word	0x00000000
        /*01ac*/ 	.short	0x010a
        /*01ae*/ 	.byte	0x3f
	.zero		1


	//   ....[15]....
        /*01b0*/ 	.word	0x00001fd0
        /*01b4*/ 	.word	0x000000ff
        /*01b8*/ 	.word	0x00000000
        /*01bc*/ 	.short	0x010a
        /*01be*/ 	.byte	0x08
	.zero		1


	//   ....[16]....
        /*01c0*/ 	.word	0x00002010
        /*01c4*/ 	.word	0x000000ff
        /*01c8*/ 	.word	0x00000000
        /*01cc*/ 	.short	0x010a
        /*01ce*/ 	.byte	0x08
	.zero		1


	//   ....[17]....
        /*01d0*/ 	.word	0x000027b0
        /*01d4*/ 	.word	0x000000ff
        /*01d8*/ 	.word	0x00000000
        /*01dc*/ 	.short	0x0101
        /*01de*/ 	.byte	0x08
	.zero		1


	//   ....[18]....
        /*01e0*/ 	.word	0x000028b0
        /*01e4*/ 	.word	0x00000003
        /*01e8*/ 	.word	0x00000000
        /*01ec*/ 	.short	0x0101
        /*01ee*/ 	.byte	0x29
	.zero		1


	//   ....[19]....
        /*01f0*/ 	.word	0x00002980
        /*01f4*/ 	.word	0x000000ff
        /*01f8*/ 	.word	0x00000000
        /*01fc*/ 	.short	0x0101
        /*01fe*/ 	.byte	0x06
	.zero		1


	//   ....[20]....
        /*0200*/ 	.word	0x000029f0
        /*0204*/ 	.word	0x000000ff
        /*0208*/ 	.word	0x00000008
        /*020c*/ 	.short	0x010a
        /*020e*/ 	.byte	0x2b
	.zero		1


	//   ....[21]....
        /*0210*/ 	.word	0x00005f30
        /*0214*/ 	.word	0x00000000
        /*0218*/ 	.word	0x00000000
        /*021c*/ 	.short	0x0101
        /*021e*/ 	.byte	0x29
	.zero		1


	//   ....[22]....
        /*0220*/ 	.word	0x00006820
        /*0224*/ 	.word	0x0000000b
        /*0228*/ 	.word	0x00000018
        /*022c*/ 	.short	0x010a
        /*022e*/ 	.byte	0x3f
	.zero		1


	//   ....[23]....
        /*0230*/ 	.word	0x00006e10
        /*0234*/ 	.word	0x00000006
        /*0238*/ 	.word	0x00000068
        /*023c*/ 	.short	0x0101
        /*023e*/ 	.byte	0x3f
	.zero		1


	//   ....[24]....
        /*0240*/ 	.word	0x00007530
        /*0244*/ 	.word	0x00000007
        /*0248*/ 	.word	0x00000000
        /*024c*/ 	.short	0x010a
        /*024e*/ 	.byte	0x3f
	.zero		1


	//   ....[25]....
        /*0250*/ 	.word	0x000075b0
        /*0254*/ 	.word	0x00000004
        /*0258*/ 	.word	0x00000000
        /*025c*/ 	.short	0x010a
        /*025e*/ 	.byte	0x3f
	.zero		1


	//   ....[26]....
        /*0260*/ 	.word	0x00007640
        /*0264*/ 	.word	0x00000005
        /*0268*/ 	.word	0x00000000
        /*026c*/ 	.short	0x010a
        /*026e*/ 	.byte	0x3f
	.zero		1


	//   ....[27]....
        /*0270*/ 	.word	0x000076b0
        /*0274*/ 	.word	0x00000003
        /*0278*/ 	.word	0xfffffff8
        /*027c*/ 	.short	0x010a
        /*027e*/ 	.byte	0x3f
	.zero		1


	//   ....[28]....
        /*0280*/ 	.word	0x00007700
        /*0284*/ 	.word	0x00000003
        /*0288*/ 	.word	0x00000000
        /*028c*/ 	.short	0x010a
        /*028e*/ 	.byte	0x3f
	.zero		1


	//   ....[29]....
        /*0290*/ 	.word	0x00007760
        /*0294*/ 	.word	0x00000004
        /*0298*/ 	.word	0x00000000
        /*029c*/ 	.short	0x010a
        /*029e*/ 	.byte	0x3f
	.zero		1


	//   ....[30]....
        /*02a0*/ 	.word	0x000077c0
        /*02a4*/ 	.word	0x00000003
        /*02a8*/ 	.word	0x00000008
        /*02ac*/ 	.short	0x010a
        /*02ae*/ 	.byte	0x3f
	.zero		1


	//   ....[31]....
        /*02b0*/ 	.word	0x00007890
        /*02b4*/ 	.word	0x0000000b
        /*02b8*/ 	.word	0x00000018
        /*02bc*/ 	.short	0x010a
        /*02be*/ 	.byte	0x3f
	.zero		1


	//   ....[32]....
        /*02c0*/ 	.word	0x00007960
        /*02c4*/ 	.word	0x00000007
        /*02c8*/ 	.word	0x00000000
        /*02cc*/ 	.short	0x010a
        /*02ce*/ 	.byte	0x3f
	.zero		1


	//   ....[33]....
        /*02d0*/ 	.word	0x000079b0
        /*02d4*/ 	.word	0x00000004
        /*02d8*/ 	.word	0x00000000
        /*02dc*/ 	.short	0x010a
        /*02de*/ 	.byte	0x3f
	.zero		1


	//----- nvinfo : EIATTR_NUM_MBARRIERS
	.align		4
.L_37:
        /*02e0*/ 	.byte	0x03, 0x38
        /*02e2*/ 	.short	0x000c


	//----- nvinfo : EIATTR_EXIT_INSTR_OFFSETS
	.align		4
        /*02e4*/ 	.byte	0x04, 0x1c
        /*02e6*/ 	.short	(.L_39 - .L_38)


	//   ....[0]....
.L_38:
        /*02e8*/ 	.word	0x00001160


	//   ....[1]....
        /*02ec*/ 	.word	0x000011c0


	//   ....[2]....
        /*02f0*/ 	.word	0x00006550


	//   ....[3]....
        /*02f4*/ 	.word	0x00006580


	//   ....[4]....
        /*02f8*/ 	.word	0x00007690


	//----- nvinfo : EIATTR_MAX_THREADS
	.align		4
.L_39:
        /*02fc*/ 	.byte	0x04, 0x05
        /*02fe*/ 	.short	(.L_41 - .L_40)
.L_40:
        /*0300*/ 	.word	0x00000180
        /*0304*/ 	.word	0x00000001
        /*0308*/ 	.word	0x00000001


	//----- nvinfo : EIATTR_CRS_STACK_SIZE
	.align		4
.L_41:
        /*030c*/ 	.byte	0x04, 0x1e
        /*030e*/ 	.short	(.L_43 - .L_42)
.L_42:
        /*0310*/ 	.word	0x00000000


	//----- nvinfo : EIATTR_CBANK_PARAM_SIZE
	.align		4
.L_43:
        /*0314*/ 	.byte	0x03, 0x19
        /*0316*/ 	.short	0x0470


	//----- nvinfo : EIATTR_PARAM_CBANK
	.align		4
        /*0318*/ 	.byte	0x04, 0x0a
        /*031a*/ 	.short	(.L_45 - .L_44)
	.align		4
.L_44:
        /*031c*/ 	.word	index@(.nv.constant0._ZN7cutlass13device_kernelINS_4gemm6kernel13GemmUniversalIN4cute5tupleIJiiiiEEENS1_10collective13CollectiveMmaINS1_34MainloopSm90TmaGmmaWarpSpecializedILi3ENS5_IJNS4_1CILi1EEESB_SB_EEENS1_32KernelTmaWarpSpecializedPingpongEEENS5_IJNSA_ILi64EEENSA_ILi128EEESG_EEEfNS5_IJlSB_lEEEfSI_NS4_8TiledMMAINS4_8MMA_AtomIJNS4_4SM904GMMA30MMA_64x128x8_F32TF32TF32_SS_TNILNSM_7ScaleInE1ELSO_1EEEEEENS4_6LayoutISC_NS5_IJNSA_ILi0EEESS_SS_EEEEENS5_IJNS4_10UnderscoreESV_SV_EEEEENS4_13SM90_TMA_LOADENS4_14ComposedLayoutINS4_7SwizzleILi3ELi4ELi3EEENS4_18smem_ptr_flag_bitsILi32EEENSR_INS5_IJNSA_ILi8EEENSA_ILi32EEEEEENS5_IJS15_SB_EEEEEEEvNS4_8identityESY_S19_vS1A_EENS_8epilogue10collective6detail29Sm90TmaWarpSpecializedAdapterINS1D_15DefaultEpilogueIfSI_SI_NS1C_6thread17LinearCombinationIfLi1EffLNS1H_9ScaleType4KindE0ELNS_15FloatRoundStyleE2EfEENS1_15EpilogueDefaultEEEEEvvEEEEvNT_6ParamsE)
        /*0320*/ 	.short	0x0210
        /*0322*/ 	.short	0x0470


	//----- nvinfo : EIATTR_SW_WAR
	.align		4
.L_45:
        /*0324*/ 	.byte	0x04, 0x36
        /*0326*/ 	.short	(.L_47 - .L_46)
.L_46:
        /*0328*/ 	.word	0x00000008
.L_47:


//--------------------- .nv.callgraph             --------------------------
	.section	.nv.callgraph,"",@"SHT_CUDA_CALLGRAPH"
	.align	4
	.sectionentsize	8
	.align		4
        /*0000*/ 	.word	0x00000000
	.align		4
        /*0004*/ 	.word	0xffffffff
	.align		4
        /*0008*/ 	.word	index@(_ZN7cutlass13device_kernelINS_4gemm6kernel13GemmUniversalIN4cute5tupleIJiiiiEEENS1_10collective13CollectiveMmaINS1_34MainloopSm90TmaGmmaWarpSpecializedILi3ENS5_IJNS4_1CILi1EEESB_SB_EEENS1_32KernelTmaWarpSpecializedPingpongEEENS5_IJNSA_ILi64EEENSA_ILi128EEESG_EEEfNS5_IJlSB_lEEEfSI_NS4_8TiledMMAINS4_8MMA_AtomIJNS4_4SM904GMMA30MMA_64x128x8_F32TF32TF32_SS_TNILNSM_7ScaleInE1ELSO_1EEEEEENS4_6LayoutISC_NS5_IJNSA_ILi0EEESS_SS_EEEEENS5_IJNS4_10UnderscoreESV_SV_EEEEENS4_13SM90_TMA_LOADENS4_14ComposedLayoutINS4_7SwizzleILi3ELi4ELi3EEENS4_18smem_ptr_flag_bitsILi32EEENSR_INS5_IJNSA_ILi8EEENSA_ILi32EEEEEENS5_IJS15_SB_EEEEEEEvNS4_8identityESY_S19_vS1A_EENS_8epilogue10collective6detail29Sm90TmaWarpSpecializedAdapterINS1D_15DefaultEpilogueIfSI_SI_NS1C_6thread17LinearCombinationIfLi1EffLNS1H_9ScaleType4KindE0ELNS_15FloatRoundStyleE2EfEENS1_15EpilogueDefaultEEEEEvvEEEEvNT_6ParamsE)
	.align		4
        /*000c*/ 	.word	index@(__assertfail)
	.align		4
        /*0010*/ 	.word	0x00000000
	.align		4
        /*0014*/ 	.word	0xfffffffe
	.align		4
        /*0018*/ 	.word	0x00000000
	.align		4
        /*001c*/ 	.word	0xfffffffd
	.align		4
        /*0020*/ 	.word	0x00000000
	.align		4
        /*0024*/ 	.word	0xfffffffc


//--------------------- .nv.constant4             --------------------------
	.section	.nv.constant4,"a",@progbits
	.align	8
	.align		8
.nv.constant4:
        /*0000*/ 	.dword	__assertfail
	.align		8
        /*0008*/ 	.dword	__unnamed_1
	.align		8
        /*0010*/ 	.dword	_ZN40_INTERNAL_220b054c_4_k_cu_07accb93_194764cuda3std3__45__cpo5beginE
	.align		8
        /*0018*/ 	.dword	_ZN40_INTERNAL_220b054c_4_k_cu_07accb93_194764cuda3std3__45__cpo3endE
	.align		8
        /*0020*/ 	.dword	_ZN40_INTERNAL_220b054c_4_k_cu_07accb93_194764cuda3std3__45__cpo6cbeginE
	.align		8
        /*0028*/ 	.dword	_ZN40_INTERNAL_220b054c_4_k_cu_07accb93_194764cuda3std3__45__cpo4cendE
	.align		8
        /*0030*/ 	.dword	_ZN40_INTERNAL_220b054c_4_k_cu_07accb93_194764cuda3std3__442_GLOBAL__N__220b054c_4_k_cu_07accb93_194766ignoreE
	.align		8
        /*0038*/ 	.dword	_ZN40_INTERNAL_220b054c_4_k_cu_07accb93_194764cuda3std3__419piecewise_constructE
	.align		8
        /*0040*/ 	.dword	_ZN40_INTERNAL_220b054c_4_k_cu_07accb93_194764cuda3std3__48in_placeE
	.align		8
        /*0048*/ 	.dword	_ZN40_INTERNAL_220b054c_4_k_cu_07accb93_194764cuda3std6ranges3__45__cpo4swapE
	.align		8
        /*0050*/ 	.dword	_ZN40_INTERNAL_220b054c_4_k_cu_07accb93_194764cuda3std6ranges3__45__cpo9iter_moveE
	.align		8
        /*0058*/ 	.dword	_ZN40_INTERNAL_220b054c_4_k_cu_07accb93_194764cute7productE
	.align		8
        /*0060*/ 	.dword	_ZN40_INTERNAL_220b054c_4_k_cu_07accb93_194764cute1_E
	.align		8
        /*0068*/ 	.dword	$str$22
	.align		8
        /*0070*/ 	.dword	$str$23


//--------------------- .text._ZN7cutlass13device_kernelINS_4gemm6kernel13GemmUniversalIN4cute5tupleIJiiiiEEENS1_10collective13CollectiveMmaINS1_34MainloopSm90TmaGmmaWarpSpecializedILi3ENS5_IJNS4_1CILi1EEESB_SB_EEENS1_32KernelTmaWarpSpecializedPingpongEEENS5_IJNSA_ILi64EEENSA_ILi128EEESG_EEEfNS5_IJlSB_lEEEfSI_NS4_8TiledMMAINS4_8MMA_AtomIJNS4_4SM904GMMA30MMA_64x128x8_F32TF32TF32_SS_TNILNSM_7ScaleInE1ELSO_1EEEEEENS4_6LayoutISC_NS5_IJNSA_ILi0EEESS_SS_EEEEENS5_IJNS4_10UnderscoreESV_SV_EEEEENS4_13SM90_TMA_LOADENS4_14ComposedLayoutINS4_7SwizzleILi3ELi4ELi3EEENS4_18smem_ptr_flag_bitsILi32EEENSR_INS5_IJNSA_ILi8EEENSA_ILi32EEEEEENS5_IJS15_SB_EEEEEEEvNS4_8identityESY_S19_vS1A_EENS_8epilogue10collective6detail29Sm90TmaWarpSpecializedAdapterINS1D_15DefaultEpilogueIfSI_SI_NS1C_6thread17LinearCombinationIfLi1EffLNS1H_9ScaleType4KindE0ELNS_15FloatRoundStyleE2EfEENS1_15EpilogueDefaultEEEEEvvEEEEvNT_6ParamsE --------------------------
	.section	.text._ZN7cutlass13device_kernelINS_4gemm6kernel13GemmUniversalIN4cute5tupleIJiiiiEEENS1_10collective13CollectiveMmaINS1_34MainloopSm90TmaGmmaWarpSpecializedILi3ENS5_IJNS4_1CILi1EEESB_SB_EEENS1_32KernelTmaWarpSpecializedPingpongEEENS5_IJNSA_ILi64EEENSA_ILi128EEESG_EEEfNS5_IJlSB_lEEEfSI_NS4_8TiledMMAINS4_8MMA_AtomIJNS4_4SM904GMMA30MMA_64x128x8_F32TF32TF32_SS_TNILNSM_7ScaleInE1ELSO_1EEEEEENS4_6LayoutISC_NS5_IJNSA_ILi0EEESS_SS_EEEEENS5_IJNS4_10UnderscoreESV_SV_EEEEENS4_13SM90_TMA_LOADENS4_14ComposedLayoutINS4_7SwizzleILi3ELi4ELi3EEENS4_18smem_ptr_flag_bitsILi32EEENSR_INS5_IJNSA_ILi8EEENSA_ILi32EEEEEENS5_IJS15_SB_EEEEEEEvNS4_8identityESY_S19_vS1A_EENS_8epilogue10collective6detail29Sm90TmaWarpSpecializedAdapterINS1D_15DefaultEpilogueIfSI_SI_NS1C_6thread17LinearCombinationIfLi1EffLNS1H_9ScaleType4KindE0ELNS_15FloatRoundStyleE2EfEENS1_15EpilogueDefaultEEEEEvvEEEEvNT_6ParamsE,"ax",@progbits
	.align	128
.text._ZN7cutlass13device_kernelINS_4gemm6kernel13GemmUniversalIN4cute5tupleIJiiiiEEENS1_10collective13CollectiveMmaINS1_34MainloopSm90TmaGmmaWarpSpecializedILi3ENS5_IJNS4_1CILi1EEESB_SB_EEENS1_32KernelTmaWarpSpecializedPingpongEEENS5_IJNSA_ILi64EEENSA_ILi128EEESG_EEEfNS5_IJlSB_lEEEfSI_NS4_8TiledMMAINS4_8MMA_AtomIJNS4_4SM904GMMA30MMA_64x128x8_F32TF32TF32_SS_TNILNSM_7ScaleInE1ELSO_1EEEEEENS4_6LayoutISC_NS5_IJNSA_ILi0EEESS_SS_EEEEENS5_IJNS4_10UnderscoreESV_SV_EEEEENS4_13SM90_TMA_LOADENS4_14ComposedLayoutINS4_7SwizzleILi3ELi4ELi3EEENS4_18smem_ptr_flag_bitsILi32EEENSR_INS5_IJNSA_ILi8EEENSA_ILi32EEEEEENS5_IJS15_SB_EEEEEEEvNS4_8identityESY_S19_vS1A_EENS_8epilogue10collective6detail29Sm90TmaWarpSpecializedAdapterINS1D_15DefaultEpilogueIfSI_SI_NS1C_6thread17LinearCombinationIfLi1EffLNS1H_9ScaleType4KindE0ELNS_15FloatRoundStyleE2EfEENS1_15EpilogueDefaultEEEEEvvEEEEvNT_6ParamsE:
        .type           _ZN7cutlass13device_kernelINS_4gemm6kernel13GemmUniversalIN4cute5tupleIJiiiiEEENS1_10collective13CollectiveMmaINS1_34MainloopSm90TmaGmmaWarpSpecializedILi3ENS5_IJNS4_1CILi1EEESB_SB_EEENS1_32KernelTmaWarpSpecializedPingpongEEENS5_IJNSA_ILi64EEENSA_ILi128EEESG_EEEfNS5_IJlSB_lEEEfSI_NS4_8TiledMMAINS4_8MMA_AtomIJNS4_4SM904GMMA30MMA_64x128x8_F32TF32TF32_SS_TNILNSM_7ScaleInE1ELSO_1EEEEEENS4_6LayoutISC_NS5_IJNSA_ILi0EEESS_SS_EEEEENS5_IJNS4_10UnderscoreESV_SV_EEEEENS4_13SM90_TMA_LOADENS4_14ComposedLayoutINS4_7SwizzleILi3ELi4ELi3EEENS4_18smem_ptr_flag_bitsILi32EEENSR_INS5_IJNSA_ILi8EEENSA_ILi32EEEEEENS5_IJS15_SB_EEEEEEEvNS4_8identityESY_S19_vS1A_EENS_8epilogue10collective6detail29Sm90TmaWarpSpecializedAdapterINS1D_15DefaultEpilogueIfSI_SI_NS1C_6thread17LinearCombinationIfLi1EffLNS1H_9ScaleType4KindE0ELNS_15FloatRoundStyleE2EfEENS1_15EpilogueDefaultEEEEEvvEEEEvNT_6ParamsE,@function
        .size           _ZN7cutlass13device_kernelINS_4gemm6kernel13GemmUniversalIN4cute5tupleIJiiiiEEENS1_10collective13CollectiveMmaINS1_34MainloopSm90TmaGmmaWarpSpecializedILi3ENS5_IJNS4_1CILi1EEESB_SB_EEENS1_32KernelTmaWarpSpecializedPingpongEEENS5_IJNSA_ILi64EEENSA_ILi128EEESG_EEEfNS5_IJlSB_lEEEfSI_NS4_8TiledMMAINS4_8MMA_AtomIJNS4_4SM904GMMA30MMA_64x128x8_F32TF32TF32_SS_TNILNSM_7ScaleInE1ELSO_1EEEEEENS4_6LayoutISC_NS5_IJNSA_ILi0EEESS_SS_EEEEENS5_IJNS4_10UnderscoreESV_SV_EEEEENS4_13SM90_TMA_LOADENS4_14ComposedLayoutINS4_7SwizzleILi3ELi4ELi3EEENS4_18smem_ptr_flag_bitsILi32EEENSR_INS5_IJNSA_ILi8EEENSA_ILi32EEEEEENS5_IJS15_SB_EEEEEEEvNS4_8identityESY_S19_vS1A_EENS_8epilogue10collective6detail29Sm90TmaWarpSpecializedAdapterINS1D_15DefaultEpilogueIfSI_SI_NS1C_6thread17LinearCombinationIfLi1EffLNS1H_9ScaleType4KindE0ELNS_15FloatRoundStyleE2EfEENS1_15EpilogueDefaultEEEEEvvEEEEvNT_6ParamsE,(.L_x_195 - _ZN7cutlass13device_kernelINS_4gemm6kernel13GemmUniversalIN4cute5tupleIJiiiiEEENS1_10collective13CollectiveMmaINS1_34MainloopSm90TmaGmmaWarpSpecializedILi3ENS5_IJNS4_1CILi1EEESB_SB_EEENS1_32KernelTmaWarpSpecializedPingpongEEENS5_IJNSA_ILi64EEENSA_ILi128EEESG_EEEfNS5_IJlSB_lEEEfSI_NS4_8TiledMMAINS4_8MMA_AtomIJNS4_4SM904GMMA30MMA_64x128x8_F32TF32TF32_SS_TNILNSM_7ScaleInE1ELSO_1EEEEEENS4_6LayoutISC_NS5_IJNSA_ILi0EEESS_SS_EEEEENS5_IJNS4_10UnderscoreESV_SV_EEEEENS4_13SM90_TMA_LOADENS4_14ComposedLayoutINS4_7SwizzleILi3ELi4ELi3EEENS4_18smem_ptr_flag_bitsILi32EEENSR_INS5_IJNSA_ILi8EEENSA_ILi32EEEEEENS5_IJS15_SB_EEEEEEEvNS4_8identityESY_S19_vS1A_EENS_8epilogue10collective6detail29Sm90TmaWarpSpecializedAdapterINS1D_15DefaultEpilogueIfSI_SI_NS1C_6thread17LinearCombinationIfLi1EffLNS1H_9ScaleType4KindE0ELNS_15FloatRoundStyleE2EfEENS1_15EpilogueDefaultEEEEEvvEEEEvNT_6ParamsE)
        .other          _ZN7cutlass13device_kernelINS_4gemm6kernel13GemmUniversalIN4cute5tupleIJiiiiEEENS1_10collective13CollectiveMmaINS1_34MainloopSm90TmaGmmaWarpSpecializedILi3ENS5_IJNS4_1CILi1EEESB_SB_EEENS1_32KernelTmaWarpSpecializedPingpongEEENS5_IJNSA_ILi64EEENSA_ILi128EEESG_EEEfNS5_IJlSB_lEEEfSI_NS4_8TiledMMAINS4_8MMA_AtomIJNS4_4SM904GMMA30MMA_64x128x8_F32TF32TF32_SS_TNILNSM_7ScaleInE1ELSO_1EEEEEENS4_6LayoutISC_NS5_IJNSA_ILi0EEESS_SS_EEEEENS5_IJNS4_10UnderscoreESV_SV_EEEEENS4_13SM90_TMA_LOADENS4_14ComposedLayoutINS4_7SwizzleILi3ELi4ELi3EEENS4_18smem_ptr_flag_bitsILi32EEENSR_INS5_IJNSA_ILi8EEENSA_ILi32EEEEEENS5_IJS15_SB_EEEEEEEvNS4_8identityESY_S19_vS1A_EENS_8epilogue10collective6detail29Sm90TmaWarpSpecializedAdapterINS1D_15DefaultEpilogueIfSI_SI_NS1C_6thread17LinearCombinationIfLi1EffLNS1H_9ScaleType4KindE0ELNS_15FloatRoundStyleE2EfEENS1_15EpilogueDefaultEEEEEvvEEEEvNT_6ParamsE,@"STO_CUDA_ENTRY STV_DEFAULT"
_ZN7cutlass13device_kernelINS_4gemm6kernel13GemmUniversalIN4cute5tupleIJiiiiEEENS1_10collective13CollectiveMmaINS1_34MainloopSm90TmaGmmaWarpSpecializedILi3ENS5_IJNS4_1CILi1EEESB_SB_EEENS1_32KernelTmaWarpSpecializedPingpongEEENS5_IJNSA_ILi64EEENSA_ILi128EEESG_EEEfNS5_IJlSB_lEEEfSI_NS4_8TiledMMAINS4_8MMA_AtomIJNS4_4SM904GMMA30MMA_64x128x8_F32TF32TF32_SS_TNILNSM_7ScaleInE1ELSO_1EEEEEENS4_6LayoutISC_NS5_IJNSA_ILi0EEESS_SS_EEEEENS5_IJNS4_10UnderscoreESV_SV_EEEEENS4_13SM90_TMA_LOADENS4_14ComposedLayoutINS4_7SwizzleILi3ELi4ELi3EEENS4_18smem_ptr_flag_bitsILi32EEENSR_INS5_IJNSA_ILi8EEENSA_ILi32EEEEEENS5_IJS15_SB_EEEEEEEvNS4_8identityESY_S19_vS1A_EENS_8epilogue10collective6detail29Sm90TmaWarpSpecializedAdapterINS1D_15DefaultEpilogueIfSI_SI_NS1C_6thread17LinearCombinationIfLi1EffLNS1H_9ScaleType4KindE0ELNS_15FloatRoundStyleE2EfEENS1_15EpilogueDefaultEEEEEvvEEEEvNT_6ParamsE:
[----:B------:R-:W0:Y:S02]  /*0000*/  LDC R1, c[0x0][0x28] ;  /* 0x00000a00ff017b82 */ /* 0x000e240000000800 */
[----:B0-----:R-:W-:Y:S01]  /*0010*/  VIADD R1, R1, 0xfffffff8 ;  /* 0xfffffff801017836 */ /* 0x001fe20000000000 */
[----:B------:R-:W0:Y:S01]  /*0020*/  S2R R4, SR_TID.X ;  /* 0x0000000000047919 */ /* 0x000e220000002100 */
[----:B------:R-:W-:Y:S01]  /*0030*/  ELECT P0, URZ, PT ;  /* 0x00000000003f782f */ /* 0x000fe20003800000 */
[----:B------:R-:W-:Y:S01]  /*0040*/  BSSY B0, `(.L_x_0) ;  /* 0x000000f000007945 */ /* 0x000fe20003800000 */
[--C-:B0-----:R-:W-:Y:S02]  /*0050*/  SHF.R.U32.HI R0, RZ, 0x5, R4.reuse ;  /* 0x00000005ff007819 */ /* 0x101fe40000011604 */
[----:B------:R-:W-:-:S03]  /*0060*/  SHF.R.U32.HI R5, RZ, 0x7, R4 ;  /* 0x00000007ff057819 */ /* 0x000fc60000011604 */
[----:B------:R-:W0:Y:S04]  /*0070*/  SHFL.IDX PT, R2, R0, RZ, 0x1f ;  /* 0x00001fff00027589 */ /* 0x000e2800000e0000 */
[----:B------:R1:W2:Y:S01]  /*0080*/  SHFL.IDX PT, R7, R5, RZ, 0x1f ;  /* 0x00001fff05077589 */ /* 0x0002a200000e0000 */
[----:B0-----:R-:W-:-:S13]  /*0090*/  ISETP.NE.OR P0, PT, R2, RZ, !P0 ;  /* 0x000000ff0200720c */ /* 0x001fda0004705670 */
[----:B-12---:R-:W-:Y:S05]  /*00a0*/  @P0 BRA `(.L_x_1) ;  /* 0x0000000000200947 */ /* 0x006fea0003800000 */
[----:B------:R-:W-:Y:S02]  /*00b0*/  ULDC.64 UR4, c[0x0][0x198] ;  /* 0x0000660000047ab9 */ /* 0x000fe40000000a00 */
[----:B------:R-:W-:Y:S02]  /*00c0*/  UIADD3 UR6, UP0, UR4, 0xf0, URZ ;  /* 0x000000f004067890 */ /* 0x000fe4000ff1e03f */
[----:B------:R-:W-:Y:S02]  /*00d0*/  UIADD3 UR4, UP1, UR4, 0x1f0, URZ ;  /* 0x000001f004047890 */ /* 0x000fe4000ff3e03f */
[----:B------:R-:W-:Y:S02]  /*00e0*/  UIADD3.X UR7, URZ, UR5, URZ, UP0, !UPT ;  /* 0x000000053f077290 */ /* 0x000fe400087fe43f */
[----:B------:R-:W-:-:S07]  /*00f0*/  UIADD3.X UR5, URZ, UR5, URZ, UP1, !UPT ;  /* 0x000000053f057290 */ /* 0x000fce0008ffe43f */
[----:B------:R0:W-:Y:S02]  /*0100*/  UTMACCTL.PF [UR6] ;  /* 0x00000000060079b9 */ /* 0x0001e40008040000 */
[----:B------:R0:W-:Y:S02]  /*0110*/  UTMACCTL.PF [UR4] ;  /* 0x00000000040079b9 */ /* 0x0001e40008040000 */
[----:B0-----:R-:W-:Y:S01]  /*0120*/  NOP ;  /* 0x0000000000007918 */ /* 0x001fe20000000000 */
.L_x_1:
[----:B------:R-:W-:Y:S05]  /*0130*/  BSYNC B0 ;  /* 0x0000000000007941 */ /* 0x000fea0003800000 */
.L_x_0:
[----:B------:R-:W0:Y:S02]  /*0140*/  SHFL.IDX PT, R3, R0, RZ, 0x1f ;  /* 0x00001fff00037589 */ /* 0x000e2400000e0000 */
[----:B0-----:R-:W-:-:S13]  /*0150*/  ISETP.NE.AND P0, PT, R3, RZ, PT ;  /* 0x000000ff0300720c */ /* 0x001fda0003f05270 */
[----:B------:R-:W-:Y:S05]  /*0160*/  @P0 BRA `(.L_x_2) ;  /* 0x0000000000500947 */ /* 0x000fea0003800000 */
[----:B------:R-:W0:Y:S01]  /*0170*/  S2UR UR8, SR_CgaCtaId ;  /* 0x00000000000879c3 */ /* 0x000e220000008800 */
[----:B------:R-:W-:Y:S01]  /*0180*/  UMOV UR4, 0x400 ;  /* 0x0000040000047882 */ /* 0x000fe20000000000 */
[----:B------:R-:W-:Y:S01]  /*0190*/  UMOV UR5, 0x1 ;  /* 0x0000000100057882 */ /* 0x000fe20000000000 */
[----:B------:R-:W-:Y:S01]  /*01a0*/  UMOV UR6, 0x80 ;  /* 0x0000008000067882 */ /* 0x000fe20000000000 */
[----:B------:R-:W-:Y:S01]  /*01b0*/  ELECT P0, URZ, PT ;  /* 0x00000000003f782f */ /* 0x000fe20003800000 */
[----:B------:R-:W-:-:S04]  /*01c0*/  UIADD3 UR6, -UR6, 0x100000, URZ ;  /* 0x0010000006067890 */ /* 0x000fc8000fffe13f */
[----:B------:R-:W-:Y:S02]  /*01d0*/  USHF.L.U32 UR7, UR6, 0xb, URZ ;  /* 0x0000000b06077899 */ /* 0x000fe4000800063f */
[----:B------:R-:W-:Y:S02]  /*01e0*/  USHF.L.U32 UR6, UR6, 0x1, URZ ;  /* 0x0000000106067899 */ /* 0x000fe4000800063f */
[----:B0-----:R-:W-:Y:S02]  /*01f0*/  ULEA UR8, UR8, UR4, 0x18 ;  /* 0x0000000408087291 */ /* 0x001fe4000f8ec03f */
[----:B------:R-:W-:-:S04]  /*0200*/  UIADD3 UR4, -UR5, 0x100000, URZ ;  /* 0x0010000005047890 */ /* 0x000fc8000fffe13f */
[----:B------:R-:W-:Y:S02]  /*0210*/  USHF.L.U32 UR5, UR4, 0xb, URZ ;  /* 0x0000000b04057899 */ /* 0x000fe4000800063f */
[----:B------:R-:W-:Y:S01]  /*0220*/  USHF.L.U32 UR4, UR4, 0x1, URZ ;  /* 0x0000000104047899 */ /* 0x000fe2000800063f */
[----:B------:R-:W0:Y:S11]  /*0230*/  FENCE.VIEW.ASYNC.S ;  /* 0x00000000000073c6 */ /* 0x000e360000000000 */
[----:B0-----:R0:W1:Y:S01]  /*0240*/  SYNCS.EXCH.64 URZ, [UR8], UR4 ;  /* 0x00000004083f75b2 */ /* 0x0010620008000100 */
[----:B------:R0:W2:Y:S01]  /*0250*/  SYNCS.EXCH.64 URZ, [UR8+0x18], UR6 ;  /* 0x00001806083f75b2 */ /* 0x0000a20008000100 */
[----:B------:R0:W3:Y:S01]  /*0260*/  SYNCS.EXCH.64 URZ, [UR8+0x8], UR4 ;  /* 0x00000804083f75b2 */ /* 0x0000e20008000100 */
[----:B------:R0:W4:Y:S01]  /*0270*/  SYNCS.EXCH.64 URZ, [UR8+0x20], UR6 ;  /* 0x00002006083f75b2 */ /* 0x0001220008000100 */
[----:B------:R0:W0:Y:S01]  /*0280*/  SYNCS.EXCH.64 URZ, [UR8+0x10], UR4 ;  /* 0x00001004083f75b2 */ /* 0x0000220008000100 */
[----:B------:R0:W0:Y:S01]  /*0290*/  SYNCS.EXCH.64 URZ, [UR8+0x28], UR6 ;  /* 0x00002806083f75b2 */ /* 0x0000220008000100 */
[----:B------:R-:W-:Y:S01]  /*02a0*/  NOP ;  /* 0x0000000000007918 */ /* 0x000fe20000000000 */
.L_x_2:
[----:B------:R-:W5:Y:S01]  /*02b0*/  SHFL.IDX PT, R6, R0, RZ, 0x1f ;  /* 0x00001fff00067589 */ /* 0x000f6200000e0000 */
[----:B------:R-:W-:Y:S01]  /*02c0*/  ELECT P0, URZ, PT ;  /* 0x00000000003f782f */ /* 0x000fe20003800000 */
[----:B------:R-:W-:Y:S01]  /*02d0*/  NOP ;  /* 0x0000000000007918 */ /* 0x000fe20000000000 */
[----:B------:R-:W-:Y:S01]  /*02e0*/  ELECT P1, URZ, PT ;  /* 0x00000000003f782f */ /* 0x000fe20003820000 */
[----:B------:R-:W1:Y:S01]  /*02f0*/  SHFL.IDX PT, R3, R0, RZ, 0x1f ;  /* 0x00001fff00037589 */ /* 0x000e6200000e0000 */
[----:B0-----:R-:W-:Y:S01]  /*0300*/  UMOV UR4, 0x20 ;  /* 0x0000002000047882 */ /* 0x001fe20000000000 */
[----:B------:R-:W-:Y:S01]  /*0310*/  UMOV UR11, 0x80 ;  /* 0x00000080000b7882 */ /* 0x000fe20000000000 */
[----:B------:R-:W-:Y:S01]  /*0320*/  NOP ;  /* 0x0000000000007918 */ /* 0x000fe20000000000 */
[----:B------:R-:W0:Y:S01]  /*0330*/  SHFL.IDX PT, R5, R5, RZ, 0x1f ;  /* 0x00001fff05057589 */ /* 0x000e2200000e0000 */
[C---:B------:R-:W-:Y:S01]  /*0340*/  VIADD R31, R7.reuse, 0xffffffff ;  /* 0xffffffff071f7836 */ /* 0x040fe20000000000 */
[----:B------:R-:W-:Y:S01]  /*0350*/  ULDC.64 UR46, c[0x0][0x208] ;  /* 0x00008200002e7ab9 */ /* 0x000fe20000000a00 */
[----:B------:R-:W-:-:S03]  /*0360*/  ISETP.NE.AND P2, PT, R7, RZ, PT ;  /* 0x000000ff0700720c */ /* 0x000fc60003f45270 */
[----:B------:R-:W-:Y:S02]  /*0370*/  ISETP.GE.U32.AND P3, PT, R31, 0x2, PT ;  /* 0x000000021f00780c */ /* 0x000fe40003f66070 */
[----:B-----5:R-:W-:Y:S02]  /*0380*/  ISETP.NE.OR P0, PT, R6, RZ, !P0 ;  /* 0x000000ff0600720c */ /* 0x020fe40004705670 */
[----:B-1----:R-:W-:Y:S02]  /*0390*/  ISETP.NE.OR P1, PT, R3, RZ, !P1 ;  /* 0x000000ff0300720c */ /* 0x002fe40004f25670 */
[----:B------:R-:W-:Y:S02]  /*03a0*/  SHF.R.S32.HI R3, RZ, 0x1f, R2 ;  /* 0x0000001fff037819 */ /* 0x000fe40000011402 */
[----:B0-----:R-:W-:Y:S02]  /*03b0*/  R2UR UR43, R5 ;  /* 0x00000000052b72ca */ /* 0x001fe400000e0000 */
[----:B------:R-:W-:-:S05]  /*03c0*/  LEA.HI R3, R3, R2, RZ, 0x2 ;  /* 0x0000000203037211 */ /* 0x000fca00078f10ff */
[----:B------:R-:W-:Y:S01]  /*03d0*/  VOTEU.ALL UP0, P0 ;  /* 0x00000000003f7886 */ /* 0x000fe20000000000 */
[----:B------:R-:W-:Y:S01]  /*03e0*/  LOP3.LUT R3, R3, 0xfffffffc, RZ, 0xc0, !PT ;  /* 0xfffffffc03037812 */ /* 0x000fe200078ec0ff */
[----:B------:R-:W-:-:S03]  /*03f0*/  VOTEU.ALL UP1, P1 ;  /* 0x00000000003f7886 */ /* 0x000fc60000820000 */
[----:B------:R-:W0:Y:S01]  /*0400*/  @!UP0 S2UR UR7, SR_CgaCtaId ;  /* 0x00000000000789c3 */ /* 0x000e220000008800 */
[----:B------:R-:W-:Y:S01]  /*0410*/  @!UP0 UMOV UR6, 0x400 ;  /* 0x0000040000068882 */ /* 0x000fe20000000000 */
[----:B------:R-:W-:-:S04]  /*0420*/  @!UP0 UIADD3 UR4, -UR4, 0x100000, URZ ;  /* 0x0010000004048890 */ /* 0x000fc8000fffe13f */
[----:B------:R-:W-:Y:S02]  /*0430*/  @!UP0 USHF.L.U32 UR5, UR4, 0xb, URZ ;  /* 0x0000000b04058899 */ /* 0x000fe4000800063f */
[----:B------:R-:W-:Y:S01]  /*0440*/  @!UP0 USHF.L.U32 UR4, UR4, 0x1, URZ ;  /* 0x0000000104048899 */ /* 0x000fe2000800063f */
[----:B------:R-:W-:Y:S01]  /*0450*/  IMAD.IADD R14, R2, 0x1, -R3 ;  /* 0x00000001020e7824 */ /* 0x000fe200078e0a03 */
[----:B------:R-:W-:Y:S01]  /*0460*/  @!UP1 UMOV UR9, 0x400 ;  /* 0x0000040000099882 */ /* 0x000fe20000000000 */
[----:B------:R-:W-:Y:S01]  /*0470*/  VOTEU.ALL UP2, P1 ;  /* 0x00000000003f7886 */ /* 0x000fe20000840000 */
[----:B------:R-:W-:Y:S01]  /*0480*/  VOTEU.ALL UP3, P1 ;  /* 0x00000000003f7886 */ /* 0x000fe20000860000 */
[----:B------:R-:W-:Y:S01]  /*0490*/  VOTEU.ALL UP4, P1 ;  /* 0x00000000003f7886 */ /* 0x000fe20000880000 */
[----:B------:R-:W1:Y:S01]  /*04a0*/  @!UP1 S2UR UR10, SR_CgaCtaId ;  /* 0x00000000000a99c3 */ /* 0x000e620000008800 */
[----:B------:R-:W-:Y:S01]  /*04b0*/  VOTEU.ALL UP5, P1 ;  /* 0x00000000003f7886 */ /* 0x000fe200008a0000 */
[----:B------:R-:W-:-:S04]  /*04c0*/  SHF.R.S32.HI R3, RZ, 0x1f, R4 ;  /* 0x0000001fff037819 */ /* 0x000fc80000011404 */
[----:B------:R-:W-:-:S04]  /*04d0*/  LEA.HI R3, R3, R4, RZ, 0x7 ;  /* 0x0000000403037211 */ /* 0x000fc800078f38ff */
[----:B------:R-:W-:-:S05]  /*04e0*/  LOP3.LUT R3, R3, 0xffffff80, RZ, 0xc0, !PT ;  /* 0xffffff8003037812 */ /* 0x000fca00078ec0ff */
[----:B------:R-:W-:Y:S01]  /*04f0*/  IMAD.IADD R5, R4, 0x1, -R3 ;  /* 0x0000000104057824 */ /* 0x000fe200078e0a03 */
[----:B0-----:R-:W-:Y:S02]  /*0500*/  @!UP0 ULEA UR8, UR7, UR6, 0x18 ;  /* 0x0000000607088291 */ /* 0x001fe4000f8ec03f */
[----:B------:R-:W-:-:S04]  /*0510*/  @!UP1 UIADD3 UR6, -UR11, 0x100000, URZ ;  /* 0x001000000b069890 */ /* 0x000fc8000fffe13f */
[----:B------:R-:W-:Y:S02]  /*0520*/  @!UP1 USHF.L.U32 UR7, UR6, 0xb, URZ ;  /* 0x0000000b06079899 */ /* 0x000fe4000800063f */
[----:B------:R-:W-:Y:S01]  /*0530*/  @!UP1 USHF.L.U32 UR6, UR6, 0x1, URZ ;  /* 0x0000000106069899 */ /* 0x000fe2000800063f */
[----:B------:R-:W-:Y:S01]  /*0540*/  VOTEU.ALL UP0, P0 ;  /* 0x00000000003f7886 */ /* 0x000fe20000000000 */
[----:B-1----:R-:W-:Y:S01]  /*0550*/  @!UP1 ULEA UR9, UR10, UR9, 0x18 ;  /* 0x000000090a099291 */ /* 0x002fe2000f8ec03f */
[----:B------:R-:W-:Y:S02]  /*0560*/  VOTEU.ALL UP1, P0 ;  /* 0x00000000003f7886 */ /* 0x000fe40000020000 */
[----:B------:R-:W-:Y:S01]  /*0570*/  ULDC.64 UR10, c[0x0][0x598] ;  /* 0x00016600000a7ab9 */ /* 0x000fe20000000a00 */
[----:B------:R-:W-:Y:S01]  /*0580*/  ISETP.NE.AND P0, PT, R14, 0x3, PT ;  /* 0x000000030e00780c */ /* 0x000fe20003f05270 */
[----:B------:R-:W0:Y:S02]  /*0590*/  FENCE.VIEW.ASYNC.S ;  /* 0x00000000000073c6 */ /* 0x000e240000000000 */
[----:B0-----:R0:W2:Y:S01]  /*05a0*/  @!UP0 SYNCS.EXCH.64 URZ, [UR8+0x60], UR4 ;  /* 0x00006004083f85b2 */ /* 0x0010a20008000100 */
[----:B------:R-:W-:-:S02]  /*05b0*/  ISETP.NE.U32.AND P1, PT, RZ, UR10, PT ;  /* 0x0000000aff007c0c */ /* 0x000fc4000bf25070 */
[----:B------:R-:W-:Y:S02]  /*05c0*/  ISETP.EQ.OR P0, PT, R14, RZ, !P0 ;  /* 0x000000ff0e00720c */ /* 0x000fe40004702670 */
[----:B------:R-:W-:Y:S02]  /*05d0*/  ISETP.NE.AND.EX P1, PT, RZ, UR11, PT, P1 ;  /* 0x0000000bff007c0c */ /* 0x000fe4000bf25310 */
[----:B------:R-:W-:-:S04]  /*05e0*/  ISETP.EQ.AND P0, PT, R7, RZ, P0 ;  /* 0x000000ff0700720c */ /* 0x000fc80000702270 */
[----:B------:R-:W-:-:S04]  /*05f0*/  SEL R23, RZ, 0x1, !P0 ;  /* 0x00000001ff177807 */ /* 0x000fc80004000000 */
[----:B------:R-:W-:Y:S01]  /*0600*/  SEL R23, R23, 0x2, P3 ;  /* 0x0000000217177807 */ /* 0x000fe20001800000 */
[----:B------:R0:W2:Y:S01]  /*0610*/  @!UP1 SYNCS.EXCH.64 URZ, [UR8+0x68], UR4 ;  /* 0x00006804083f95b2 */ /* 0x0000a20008000100 */
[----:B------:R-:W-:Y:S01]  /*0620*/  NOP ;  /* 0x0000000000007918 */ /* 0x000fe20000000000 */
[----:B------:R0:W2:Y:S01]  /*0630*/  @!UP2 SYNCS.EXCH.64 URZ, [UR9+0x40], UR6 ;  /* 0x00004006093fa5b2 */ /* 0x0000a20008000100 */
[----:B------:R0:W2:Y:S01]  /*0640*/  @!UP3 SYNCS.EXCH.64 URZ, [UR9+0x48], UR6 ;  /* 0x00004806093fb5b2 */ /* 0x0000a20008000100 */
[----:B------:R0:W2:Y:S01]  /*0650*/  @!UP4 SYNCS.EXCH.64 URZ, [UR9+0x50], UR6 ;  /* 0x00005006093fc5b2 */ /* 0x0000a20008000100 */
[----:B------:R0:W2:Y:S01]  /*0660*/  @!UP5 SYNCS.EXCH.64 URZ, [UR9+0x58], UR6 ;  /* 0x00005806093fd5b2 */ /* 0x0000a20008000100 */
[----:B------:R-:W-:Y:S01]  /*0670*/  NOP ;  /* 0x0000000000007918 */ /* 0x000fe20000000000 */
[----:B--234-:R-:W-:Y:S06]  /*0680*/  BAR.SYNC.DEFER_BLOCKING 0x0 ;  /* 0x0000000000007b1d */ /* 0x01cfec0000010000 */
[----:B0-----:R-:W-:Y:S05]  /*0690*/  @!P1 BRA `(.L_x_3) ;  /* 0x00000000001c9947 */ /* 0x001fea0003800000 */
[----:B------:R-:W0:Y:S02]  /*06a0*/  LDC.64 R2, c[0x0][0x598] ;  /* 0x00016600ff027b82 */ /* 0x000e240000000a00 */
[----:B0-----:R-:W2:Y:S02]  /*06b0*/  LDG.E.64 R2, desc[UR46][R2.64] ;  /* 0x0000002e02027981 */ /* 0x001ea4000c1e1b00 */
[----:B--2---:R-:W-:-:S04]  /*06c0*/  ISETP.NE.U32.AND P0, PT, R2, RZ, PT ;  /* 0x000000ff0200720c */ /* 0x004fc80003f05070 */
[----:B------:R-:W-:-:S13]  /*06d0*/  ISETP.NE.AND.EX P0, PT, R3, RZ, PT, P0 ;  /* 0x000000ff0300720c */ /* 0x000fda0003f05300 */
[----:B------:R-:W-:Y:S05]  /*06e0*/  @!P0 BRA `(.L_x_3) ;  /* 0x0000000000088947 */ /* 0x000fea0003800000 */
[----:B------:R1:W5:Y:S01]  /*06f0*/  LD.E R88, desc[UR46][R2.64] ;  /* 0x0000002e02587980 */ /* 0x000362000c101900 */
[----:B------:R-:W-:Y:S05]  /*0700*/  BRA `(.L_x_4) ;  /* 0x0000000000247947 */ /* 0x000fea0003800000 */
.L_x_3:
[----:B------:R-:W-:Y:S02]  /*0710*/  ULDC.64 UR4, c[0x0][0x588] ;  /* 0x0001620000047ab9 */ /* 0x000fe40000000a00 */
[----:B------:R-:W-:-:S04]  /*0720*/  ISETP.NE.U32.AND P0, PT, RZ, UR4, PT ;  /* 0x00000004ff007c0c */ /* 0x000fc8000bf05070 */
[----:B------:R-:W-:-:S13]  /*0730*/  ISETP.NE.AND.EX P0, PT, RZ, UR5, PT, P0 ;  /* 0x00000005ff007c0c */ /* 0x000fda000bf05300 */
[----:B------:R-:W-:Y:S05]  /*0740*/  @!P0 BRA `(.L_x_5) ;  /* 0x00000000000c8947 */ /* 0x000fea0003800000 */
[----:B------:R-:W0:Y:S02]  /*0750*/  LDC.64 R88, c[0x0][0x588] ;  /* 0x00016200ff587b82 */ /* 0x000e240000000a00 */
[----:B0-----:R0:W5:Y:S01]  /*0760*/  LDG.E R88, desc[UR46][R88.64] ;  /* 0x0000002e58587981 */ /* 0x001162000c1e1900 */
[----:B------:R-:W-:Y:S05]  /*0770*/  BRA `(.L_x_4) ;  /* 0x0000000000087947 */ /* 0x000fea0003800000 */
.L_x_5:
[----:B------:R-:W-:Y:S02]  /*0780*/  ULDC UR4, c[0x0][0x580] ;  /* 0x0001600000047ab9 */ /* 0x000fe40000000800 */
[----:B------:R-:W-:-:S07]  /*0790*/  IMAD.U32 R88, RZ, RZ, UR4 ;  /* 0x00000004ff587e24 */ /* 0x000fce000f8e00ff */
.L_x_4:
[----:B------:R-:W-:Y:S02]  /*07a0*/  ULDC.64 UR4, c[0x0][0x5a0] ;  /* 0x0001680000047ab9 */ /* 0x000fe40000000a00 */
[----:B------:R-:W-:-:S04]  /*07b0*/  ISETP.NE.U32.AND P0, PT, RZ, UR4, PT ;  /* 0x00000004ff007c0c */ /* 0x000fc8000bf05070 */
[----:B------:R-:W-:-:S13]  /*07c0*/  ISETP.NE.AND.EX P0, PT, RZ, UR5, PT, P0 ;  /* 0x00000005ff007c0c */ /* 0x000fda000bf05300 */
[----:B------:R-:W-:Y:S05]  /*07d0*/  @!P0 BRA `(.L_x_6) ;  /* 0x00000000001c8947 */ /* 0x000fea0003800000 */
[----:B-1----:R-:W1:Y:S02]  /*07e0*/  LDC.64 R2, c[0x0][0x5a0] ;  /* 0x00016800ff027b82 */ /* 0x002e640000000a00 */
[----:B-1----:R-:W2:Y:S02]  /*07f0*/  LDG.E.64 R2, desc[UR46][R2.64] ;  /* 0x0000002e02027981 */ /* 0x002ea4000c1e1b00 */
[----:B--2---:R-:W-:-:S04]  /*0800*/  ISETP.NE.U32.AND P0, PT, R2, RZ, PT ;  /* 0x000000ff0200720c */ /* 0x004fc80003f05070 */
[----:B------:R-:W-:-:S13]  /*0810*/  ISETP.NE.AND.EX P0, PT, R3, RZ, PT, P0 ;  /* 0x000000ff0300720c */ /* 0x000fda0003f05300 */
[----:B------:R-:W-:Y:S05]  /*0820*/  @!P0 BRA `(.L_x_6) ;  /* 0x0000000000088947 */ /* 0x000fea0003800000 */
[----:B0-----:R2:W5:Y:S01]  /*0830*/  LD.E R89, desc[UR46][R2.64] ;  /* 0x0000002e02597980 */ /* 0x001562000c101900 */
[----:B------:R-:W-:Y:S05]  /*0840*/  BRA `(.L_x_7) ;  /* 0x0000000000247947 */ /* 0x000fea0003800000 */
.L_x_6:
[----:B------:R-:W-:Y:S02]  /*0850*/  ULDC.64 UR4, c[0x0][0x590] ;  /* 0x0001640000047ab9 */ /* 0x000fe40000000a00 */
[----:B------:R-:W-:-:S04]  /*0860*/  ISETP.NE.U32.AND P0, PT, RZ, UR4, PT ;  /* 0x00000004ff007c0c */ /* 0x000fc8000bf05070 */
[----:B------:R-:W-:-:S13]  /*0870*/  ISETP.NE.AND.EX P0, PT, RZ, UR5, PT, P0 ;  /* 0x00000005ff007c0c */ /* 0x000fda000bf05300 */
[----:B------:R-:W-:Y:S05]  /*0880*/  @!P0 BRA `(.L_x_8) ;  /* 0x00000000000c8947 */ /* 0x000fea0003800000 */
[----:B-1----:R-:W0:Y:S02]  /*0890*/  LDC.64 R2, c[0x0][0x590] ;  /* 0x00016400ff027b82 */ /* 0x002e240000000a00 */
[----:B0-----:R0:W5:Y:S01]  /*08a0*/  LDG.E R89, desc[UR46][R2.64] ;  /* 0x0000002e02597981 */ /* 0x001162000c1e1900 */
[----:B------:R-:W-:Y:S05]  /*08b0*/  BRA `(.L_x_7) ;  /* 0x0000000000087947 */ /* 0x000fea0003800000 */
.L_x_8:
[----:B------:R-:W-:Y:S02]  /*08c0*/  ULDC UR4, c[0x0][0x584] ;  /* 0x0001610000047ab9 */ /* 0x000fe40000000800 */
[----:B0-----:R-:W-:-:S07]  /*08d0*/  IMAD.U32 R89, RZ, RZ, UR4 ;  /* 0x00000004ff597e24 */ /* 0x001fce000f8e00ff */
.L_x_7:
[----:B012---:R-:W0:Y:S01]  /*08e0*/  LDC R2, c[0x0][0x65c] ;  /* 0x00019700ff027b82 */ /* 0x007e220000000800 */
[----:B------:R-:W1:Y:S01]  /*08f0*/  S2R R15, SR_CTAID.Y ;  /* 0x00000000000f7919 */ /* 0x000e620000002600 */
[----:B------:R-:W-:Y:S01]  /*0900*/  ULDC UR6, c[0x0][0x28c] ;  /* 0x0000a30000067ab9 */ /* 0x000fe20000000800 */
[----:B------:R-:W-:Y:S01]  /*0910*/  ISETP.NE.AND P0, PT, R7, 0x2, PT ;  /* 0x000000020700780c */ /* 0x000fe20003f05270 */
[----:B------:R-:W-:Y:S01]  /*0920*/  UIADD3 UR6, UR6, 0x7f, URZ ;  /* 0x0000007f06067890 */ /* 0x000fe2000fffe03f */
[----:B------:R-:W2:Y:S01]  /*0930*/  S2R R6, SR_CTAID.X ;  /* 0x0000000000067919 */ /* 0x000ea20000002500 */
[----:B------:R-:W-:Y:S01]  /*0940*/  UMOV UR36, URZ ;  /* 0x0000003f00247c82 */ /* 0x000fe20008000000 */
[----:B------:R-:W-:Y:S01]  /*0950*/  UMOV UR38, URZ ;  /* 0x0000003f00267c82 */ /* 0x000fe20008000000 */
[----:B------:R-:W-:Y:S01]  /*0960*/  USHF.R.S32.HI UR7, URZ, 0x1f, UR6 ;  /* 0x0000001f3f077899 */ /* 0x000fe20008011406 */
[----:B------:R-:W-:-:S03]  /*0970*/  ULDC.64 UR8, c[0x0][0x650] ;  /* 0x0001940000087ab9 */ /* 0x000fc60000000a00 */
[----:B------:R-:W-:-:S04]  /*0980*/  ULEA.HI UR7, UR7, UR6, URZ, 0x7 ;  /* 0x0000000607077291 */ /* 0x000fc8000f8f383f */
[----:B------:R-:W-:Y:S01]  /*0990*/  USHF.R.S32.HI UR37, URZ, 0x7, UR7 ;  /* 0x000000073f257899 */ /* 0x000fe20008011407 */
[----:B0-----:R-:W-:-:S13]  /*09a0*/  ISETP.NE.AND P1, PT, R2, 0x1, PT ;  /* 0x000000010200780c */ /* 0x001fda0003f25270 */
[----:B------:R-:W2:Y:S01]  /*09b0*/  @P1 LDC R17, c[0x0][0x10] ;  /* 0x00000400ff111b82 */ /* 0x000ea20000000800 */
[----:B-1----:R-:W-:Y:S02]  /*09c0*/  @P1 IMAD.MOV.U32 R8, RZ, RZ, R15 ;  /* 0x000000ffff081224 */ /* 0x002fe400078e000f */
[----:B------:R-:W-:Y:S02]  /*09d0*/  @P1 IMAD.MOV.U32 R9, RZ, RZ, RZ ;  /* 0x000000ffff091224 */ /* 0x000fe400078e00ff */
[----:B------:R-:W-:-:S03]  /*09e0*/  @P1 IMAD.MOV.U32 R7, RZ, RZ, RZ ;  /* 0x000000ffff071224 */ /* 0x000fc600078e00ff */
[----:B------:R-:W0:Y:S01]  /*09f0*/  @!P1 LDC R3, c[0x0][0xc] ;  /* 0x00000300ff039b82 */ /* 0x000e220000000800 */
[----:B------:R-:W-:Y:S01]  /*0a00*/  ULDC UR4, c[0x0][0xc] ;  /* 0x0000030000047ab9 */ /* 0x000fe20000000800 */
[----:B------:R-:W-:Y:S02]  /*0a10*/  ULDC UR5, c[0x0][0x10] ;  /* 0x0000040000057ab9 */ /* 0x000fe40000000800 */
[----:B------:R-:W-:-:S04]  /*0a20*/  UIMAD.WIDE.U32 UR4, UR4, UR5, URZ ;  /* 0x00000005040472a5 */ /* 0x000fc8000f8e003f */
[----:B------:R-:W1:Y:S01]  /*0a30*/  LDC R0, c[0x0][0x14] ;  /* 0x00000500ff007b82 */ /* 0x000e620000000800 */
[----:B--2---:R-:W-:-:S04]  /*0a40*/  @P1 IMAD.WIDE.U32 R16, R6, R17, R8 ;  /* 0x0000001106101225 */ /* 0x004fc800078e0008 */
[----:B------:R-:W-:Y:S02]  /*0a50*/  @P1 IMAD.IADD R17, R17, 0x1, R7 ;  /* 0x0000000111111824 */ /* 0x000fe400078e0207 */
[----:B------:R-:W-:Y:S02]  /*0a60*/  IMAD.MOV.U32 R7, RZ, RZ, RZ ;  /* 0x000000ffff077224 */ /* 0x000fe400078e00ff */
[----:B0-----:R-:W-:-:S04]  /*0a70*/  @!P1 IMAD.WIDE.U32 R8, R3, R15, R6 ;  /* 0x0000000f03089225 */ /* 0x001fc800078e0006 */
[----:B------:R-:W-:Y:S02]  /*0a80*/  @!P1 IMAD.MOV.U32 R16, RZ, RZ, R8 ;  /* 0x000000ffff109224 */ /* 0x000fe400078e0008 */
[----:B-1----:R-:W-:-:S04]  /*0a90*/  IMAD.WIDE.U32 R10, R0, UR4, RZ ;  /* 0x00000004000a7c25 */ /* 0x002fc8000f8e00ff */
[----:B------:R-:W-:Y:S01]  /*0aa0*/  IMAD R3, R0, UR5, RZ ;  /* 0x0000000500037c24 */ /* 0x000fe2000f8e02ff */
[----:B------:R0:W-:Y:S01]  /*0ab0*/  STL.64 [R1], R10 ;  /* 0x0000000a01007387 */ /* 0x0001e20000100a00 */
[----:B------:R-:W-:Y:S02]  /*0ac0*/  @!P1 IMAD.MOV.U32 R17, RZ, RZ, R9 ;  /* 0x000000ffff119224 */ /* 0x000fe400078e0009 */
[----:B------:R-:W-:Y:S01]  /*0ad0*/  IMAD.IADD R0, R11, 0x1, R3 ;  /* 0x000000010b007824 */ /* 0x000fe200078e0203 */
[----:B------:R-:W-:Y:S06]  /*0ae0*/  @P0 BRA `(.L_x_9) ;  /* 0x0000000000200947 */ /* 0x000fec0003800000 */
[----:B------:R-:W-:Y:S01]  /*0af0*/  UISETP.GE.U32.AND UP0, UPT, UR37, 0x3, UPT ;  /* 0x000000032500788c */ /* 0x000fe2000bf06070 */
[----:B------:R-:W-:Y:S01]  /*0b00*/  IADD3 R16, P0, R16, R10, RZ ;  /* 0x0000000a10107210 */ /* 0x000fe20007f1e0ff */
[----:B------:R-:W-:Y:S01]  /*0b10*/  UIMAD.WIDE.U32 UR4, UR37, -0x55555555, URZ ;  /* 0xaaaaaaab250478a5 */ /* 0x000fe2000f8e003f */
[----:B------:R-:W-:-:S03]  /*0b20*/  UMOV UR38, URZ ;  /* 0x0000003f00267c82 */ /* 0x000fc60008000000 */
[----:B------:R-:W-:Y:S01]  /*0b30*/  USHF.R.U32.HI UR4, URZ, 0x1, UR5 ;  /* 0x000000013f047899 */ /* 0x000fe20008011605 */
[----:B------:R-:W-:-:S03]  /*0b40*/  IMAD.X R17, R0, 0x1, R17, P0 ;  /* 0x0000000100117824 */ /* 0x000fc600000e0611 */
[----:B------:R-:W-:Y:S02]  /*0b50*/  UIMAD UR36, UR4, -0x3, UR37 ;  /* 0xfffffffd042478a4 */ /* 0x000fe4000f8e0225 */
[----:B------:R-:W-:-:S12]  /*0b60*/  @UP0 ULOP3.LUT UR38, UR4, 0x1, URZ, 0xc0, !UPT ;  /* 0x0000000104260892 */ /* 0x000fd8000f8ec03f */
.L_x_9:
[----:B------:R-:W-:Y:S01]  /*0b70*/  ISETP.GE.U32.AND P0, PT, R16, UR8, PT ;  /* 0x0000000810007c0c */ /* 0x000fe2000bf06070 */
[----:B------:R-:W-:Y:S01]  /*0b80*/  IMAD.MOV.U32 R22, RZ, RZ, -0x1 ;  /* 0xffffffffff167424 */ /* 0x000fe200078e00ff */
[----:B------:R-:W-:Y:S01]  /*0b90*/  PRMT R3, RZ, 0x7610, R3 ;  /* 0x00007610ff037816 */ /* 0x000fe20000000003 */
[----:B------:R-:W-:Y:S01]  /*0ba0*/  IMAD.MOV.U32 R18, RZ, RZ, -0x1 ;  /* 0xffffffffff127424 */ /* 0x000fe200078e00ff */
[----:B------:R-:W-:Y:S01]  /*0bb0*/  ISETP.GE.U32.AND.EX P0, PT, R17, UR9, PT, P0 ;  /* 0x0000000911007c0c */ /* 0x000fe2000bf06100 */
[----:B------:R-:W-:-:S12]  /*0bc0*/  IMAD.MOV.U32 R19, RZ, RZ, -0x1 ;  /* 0xffffffffff137424 */ /* 0x000fd800078e00ff */
[----:B------:R-:W-:Y:S05]  /*0bd0*/  @P0 BRA `(.L_x_10) ;  /* 0x0000000400580947 */ /* 0x000fea0003800000 */
[----:B------:R-:W1:Y:S01]  /*0be0*/  LDC.64 R20, c[0x0][0x628] ;  /* 0x00018a00ff147b82 */ /* 0x000e620000000a00 */
[----:B------:R-:W-:Y:S02]  /*0bf0*/  IMAD.MOV.U32 R8, RZ, RZ, R16 ;  /* 0x000000ffff087224 */ /* 0x000fe400078e0010 */
[----:B------:R-:W-:-:S05]  /*0c00*/  IMAD.MOV.U32 R9, RZ, RZ, R17 ;  /* 0x000000ffff097224 */ /* 0x000fca00078e0011 */
[----:B------:R-:W2:Y:S08]  /*0c10*/  LDC R18, c[0x0][0x630] ;  /* 0x00018c00ff127b82 */ /* 0x000eb00000000800 */
[----:B------:R-:W3:Y:S01]  /*0c20*/  LDC.64 R24, c[0x0][0x620] ;  /* 0x00018800ff187b82 */ /* 0x000ee20000000a00 */
[----:B-1----:R-:W-:-:S04]  /*0c30*/  ISETP.NE.U32.AND P0, PT, R20, RZ, PT ;  /* 0x000000ff1400720c */ /* 0x002fc80003f05070 */
[----:B------:R-:W-:-:S13]  /*0c40*/  ISETP.NE.AND.EX P0, PT, R21, RZ, PT, P0 ;  /* 0x000000ff1500720c */ /* 0x000fda0003f05300 */
[----:B--23--:R-:W-:Y:S05]  /*0c50*/  @!P0 BRA `(.L_x_11) ;  /* 0x0000000000288947 */ /* 0x00cfea0003800000 */
[----:B------:R-:W1:Y:S02]  /*0c60*/  LDC R3, c[0x0][0x634] ;  /* 0x00018d00ff037b82 */ /* 0x000e640000000800 */
[----:B-1----:R-:W-:-:S05]  /*0c70*/  IADD3 R3, P0, R16, R3, RZ ;  /* 0x0000000310037210 */ /* 0x002fca0007f1e0ff */
[----:B------:R-:W-:-:S04]  /*0c80*/  IMAD.X R19, RZ, RZ, R17, P0 ;  /* 0x000000ffff137224 */ /* 0x000fc800000e0611 */
[----:B------:R-:W-:-:S04]  /*0c90*/  IMAD.WIDE.U32 R8, R19, R20, RZ ;  /* 0x0000001413087225 */ /* 0x000fc800078e00ff */
[----:B0-----:R-:W-:-:S04]  /*0ca0*/  IMAD.WIDE.U32 R10, P0, R3, R21, R8 ;  /* 0x00000015030a7225 */ /* 0x001fc80007800008 */
[----:B------:R-:W-:-:S04]  /*0cb0*/  IMAD.WIDE.U32 R8, R3, R20, RZ ;  /* 0x0000001403087225 */ /* 0x000fc800078e00ff */
[----:B------:R-:W-:Y:S01]  /*0cc0*/  IMAD.X R13, RZ, RZ, RZ, P0 ;  /* 0x000000ffff0d7224 */ /* 0x000fe200000e06ff */
[----:B------:R-:W-:Y:S01]  /*0cd0*/  IADD3 RZ, P0, R9, R10, RZ ;  /* 0x0000000a09ff7210 */ /* 0x000fe20007f1e0ff */
[----:B------:R-:W-:-:S04]  /*0ce0*/  IMAD.MOV.U32 R12, RZ, RZ, R11 ;  /* 0x000000ffff0c7224 */ /* 0x000fc800078e000b */
[----:B------:R-:W-:-:S08]  /*0cf0*/  IMAD.WIDE.U32.X R8, R19, R21, R12, P0 ;  /* 0x0000001513087225 */ /* 0x000fd000000e040c */
.L_x_11:
[-CC-:B------:R-:W-:Y:S01]  /*0d00*/  SHF.R.U64 R30, R8, R18.reuse, R9.reuse ;  /* 0x00000012081e7219 */ /* 0x180fe20000001209 */
[----:B------:R-:W1:Y:S01]  /*0d10*/  LDC R12, c[0x0][0x618] ;  /* 0x00018600ff0c7b82 */ /* 0x000e620000000800 */
[----:B------:R-:W-:Y:S01]  /*0d20*/  SHF.R.U32.HI R7, RZ, R18, R9 ;  /* 0x00000012ff077219 */ /* 0x000fe20000011609 */
[----:B------:R-:W-:Y:S01]  /*0d30*/  ULDC UR4, c[0x0][0x150] ;  /* 0x0000540000047ab9 */ /* 0x000fe20000000800 */
[----:B0-----:R-:W-:Y:S02]  /*0d40*/  IADD3 R11, P0, RZ, -R30, RZ ;  /* 0x8000001eff0b7210 */ /* 0x001fe40007f1e0ff */
[----:B------:R-:W-:-:S03]  /*0d50*/  I2FP.F32.U32 R3, R6 ;  /* 0x0000000600037245 */ /* 0x000fc60000201000 */
[----:B------:R-:W0:Y:S01]  /*0d60*/  LDC.64 R26, c[0x0][0x640] ;  /* 0x00019000ff1a7b82 */ /* 0x000e220000000a00 */
[----:B------:R-:W-:Y:S02]  /*0d70*/  IMAD.X R13, RZ, RZ, ~R7, P0 ;  /* 0x000000ffff0d7224 */ /* 0x000fe400000e0e07 */
[----:B------:R-:W-:Y:S01]  /*0d80*/  FMUL R3, R3, UR4 ;  /* 0x0000000403037c20 */ /* 0x000fe20008400000 */
[----:B------:R-:W-:Y:S01]  /*0d90*/  IMAD.WIDE.U32 R8, R11, R24, R16 ;  /* 0x000000180b087225 */ /* 0x000fe200078e0010 */
[----:B------:R-:W-:-:S03]  /*0da0*/  ULDC UR4, c[0x0][0x154] ;  /* 0x0000550000047ab9 */ /* 0x000fc60000000800 */
[----:B------:R-:W-:Y:S01]  /*0db0*/  IMAD R10, R13, R24, RZ ;  /* 0x000000180d0a7224 */ /* 0x000fe200078e02ff */
[----:B------:R-:W2:Y:S01]  /*0dc0*/  LDC R7, c[0x0][0x144] ;  /* 0x00005100ff077b82 */ /* 0x000ea20000000800 */
[----:B------:R-:W3:Y:S02]  /*0dd0*/  F2I.U32.TRUNC.NTZ R3, R3 ;  /* 0x0000000300037305 */ /* 0x000ee4000020f000 */
[----:B------:R-:W-:-:S04]  /*0de0*/  IMAD R11, R11, R25, R10 ;  /* 0x000000190b0b7224 */ /* 0x000fc800078e020a */
[----:B------:R-:W-:Y:S01]  /*0df0*/  IMAD.IADD R9, R9, 0x1, R11 ;  /* 0x0000000109097824 */ /* 0x000fe200078e020b */
[----:B------:R-:W4:Y:S01]  /*0e00*/  LDC R18, c[0x0][0x608] ;  /* 0x00018200ff127b82 */ /* 0x000f220000000800 */
[----:B------:R-:W-:-:S03]  /*0e10*/  IMAD.MOV.U32 R11, RZ, RZ, -0x1 ;  /* 0xffffffffff0b7424 */ /* 0x000fc600078e00ff */
[-C--:B-1----:R-:W-:Y:S02]  /*0e20*/  SHF.R.U64 R22, R8, R12.reuse, R9 ;  /* 0x0000000c08167219 */ /* 0x082fe40000001209 */
[----:B------:R-:W-:Y:S02]  /*0e30*/  I2FP.F32.U32 R8, R15 ;  /* 0x0000000f00087245 */ /* 0x000fe40000201000 */
[----:B------:R-:W1:Y:S01]  /*0e40*/  LDC R24, c[0x0][0x658] ;  /* 0x00019600ff187b82 */ /* 0x000e620000000800 */
[----:B0-----:R-:W-:Y:S01]  /*0e50*/  ISETP.NE.U32.AND P0, PT, R26, RZ, PT ;  /* 0x000000ff1a00720c */ /* 0x001fe20003f05070 */
[----:B---3--:R-:W-:Y:S01]  /*0e60*/  IMAD.MOV R10, RZ, RZ, -R3 ;  /* 0x000000ffff0a7224 */ /* 0x008fe200078e0a03 */
[----:B------:R-:W-:Y:S01]  /*0e70*/  SHF.R.U32.HI R9, RZ, R12, R9 ;  /* 0x0000000cff097219 */ /* 0x000fe20000011609 */
[----:B------:R-:W-:Y:S01]  /*0e80*/  FMUL R8, R8, UR4 ;  /* 0x0000000408087c20 */ /* 0x000fe20008400000 */
[----:B------:R-:W-:-:S03]  /*0e90*/  ISETP.NE.AND.EX P0, PT, R27, RZ, PT, P0 ;  /* 0x000000ff1b00720c */ /* 0x000fc60003f05300 */
[----:B------:R-:W0:Y:S01]  /*0ea0*/  LDC R20, c[0x0][0x148] ;  /* 0x00005200ff147b82 */ /* 0x000e220000000800 */
[----:B--2---:R-:W-:-:S07]  /*0eb0*/  IMAD R3, R7, R10, R6 ;  /* 0x0000000a07037224 */ /* 0x004fce00078e0206 */
[----:B------:R-:W2:Y:S01]  /*0ec0*/  LDC R21, c[0x0][0x600] ;  /* 0x00018000ff157b82 */ /* 0x000ea20000000800 */
[-CC-:B----4-:R-:W-:Y:S02]  /*0ed0*/  SHF.R.U64 R32, R22, R18.reuse, R9.reuse ;  /* 0x0000001216207219 */ /* 0x190fe40000001209 */
[----:B------:R-:W-:Y:S01]  /*0ee0*/  SHF.R.U32.HI R7, RZ, R18, R9 ;  /* 0x00000012ff077219 */ /* 0x000fe20000011609 */
[----:B------:R-:W-:Y:S01]  /*0ef0*/  IMAD.MOV.U32 R9, RZ, RZ, 0x1 ;  /* 0x00000001ff097424 */ /* 0x000fe200078e00ff */
[----:B------:R3:W4:Y:S03]  /*0f00*/  F2I.U32.TRUNC.NTZ R18, R8 ;  /* 0x0000000800127305 */ /* 0x000726000020f000 */
[----:B------:R-:W0:Y:S01]  /*0f10*/  LDC R25, c[0x0][0x648] ;  /* 0x00019200ff197b82 */ /* 0x000e220000000800 */
[-C--:B-1----:R-:W-:Y:S02]  /*0f20*/  SHF.L.U32 R6, R11, R24.reuse, RZ ;  /* 0x000000180b067219 */ /* 0x082fe400000006ff */
[----:B------:R-:W-:-:S02]  /*0f30*/  SHF.R.U64 R34, R32, R24, R7 ;  /* 0x0000001820227219 */ /* 0x000fc40000001207 */
[----:B------:R-:W-:Y:S02]  /*0f40*/  LOP3.LUT R13, RZ, R6, RZ, 0x33, !PT ;  /* 0x00000006ff0d7212 */ /* 0x000fe400078e33ff */
[-C--:B------:R-:W-:Y:S01]  /*0f50*/  SHF.R.U32.HI R7, RZ, R24.reuse, R7 ;  /* 0x00000018ff077219 */ /* 0x080fe20000011607 */
[----:B------:R-:W1:Y:S01]  /*0f60*/  LDC R29, c[0x0][0x638] ;  /* 0x00018e00ff1d7b82 */ /* 0x000e620000000800 */
[----:B------:R-:W-:Y:S01]  /*0f70*/  SHF.L.U32 R12, R9, R24, RZ ;  /* 0x00000018090c7219 */ /* 0x000fe200000006ff */
[----:B------:R-:W-:-:S06]  /*0f80*/  IMAD.MOV.U32 R6, RZ, RZ, R34 ;  /* 0x000000ffff067224 */ /* 0x000fcc00078e0022 */
[----:B------:R-:W0:Y:S01]  /*0f90*/  LDC R28, c[0x0][0x610] ;  /* 0x00018400ff1c7b82 */ /* 0x000e220000000800 */
[----:B---34-:R-:W-:Y:S05]  /*0fa0*/  @!P0 BRA `(.L_x_12) ;  /* 0x0000000000288947 */ /* 0x018fea0003800000 */
[----:B------:R-:W3:Y:S02]  /*0fb0*/  LDC R11, c[0x0][0x64c] ;  /* 0x00019300ff0b7b82 */ /* 0x000ee40000000800 */
[----:B---3--:R-:W-:-:S05]  /*0fc0*/  IADD3 R11, P0, R34, R11, RZ ;  /* 0x0000000b220b7210 */ /* 0x008fca0007f1e0ff */
[----:B------:R-:W-:-:S04]  /*0fd0*/  IMAD.X R19, RZ, RZ, R7, P0 ;  /* 0x000000ffff137224 */ /* 0x000fc800000e0607 */
[----:B------:R-:W-:-:S04]  /*0fe0*/  IMAD.WIDE.U32 R6, R19, R26, RZ ;  /* 0x0000001a13067225 */ /* 0x000fc800078e00ff */
[----:B------:R-:W-:-:S04]  /*0ff0*/  IMAD.WIDE.U32 R8, P0, R11, R27, R6 ;  /* 0x0000001b0b087225 */ /* 0x000fc80007800006 */
[----:B------:R-:W-:-:S04]  /*1000*/  IMAD.WIDE.U32 R6, R11, R26, RZ ;  /* 0x0000001a0b067225 */ /* 0x000fc800078e00ff */
[----:B------:R-:W-:Y:S01]  /*1010*/  IMAD.X R11, RZ, RZ, RZ, P0 ;  /* 0x000000ffff0b7224 */ /* 0x000fe200000e06ff */
[----:B------:R-:W-:Y:S01]  /*1020*/  IADD3 RZ, P0, R7, R8, RZ ;  /* 0x0000000807ff7210 */ /* 0x000fe20007f1e0ff */
[----:B------:R-:W-:-:S04]  /*1030*/  IMAD.MOV.U32 R10, RZ, RZ, R9 ;  /* 0x000000ffff0a7224 */ /* 0x000fc800078e0009 */
[----:B------:R-:W-:-:S08]  /*1040*/  IMAD.WIDE.U32.X R6, R19, R27, R10, P0 ;  /* 0x0000001b13067225 */ /* 0x000fd000000e040a */
.L_x_12:
[----:B0-----:R-:W-:Y:S01]  /*1050*/  SHF.R.U64 R6, R6, R25, R7 ;  /* 0x0000001906067219 */ /* 0x001fe20000001207 */
[----:B--2---:R-:W-:Y:S01]  /*1060*/  VIADD R7, R21, 0xffffffff ;  /* 0xffffffff15077836 */ /* 0x004fe20000000000 */
[----:B------:R-:W-:Y:S01]  /*1070*/  LOP3.LUT R13, R32, R13, RZ, 0xc0, !PT ;  /* 0x0000000d200d7212 */ /* 0x000fe200078ec0ff */
[----:B------:R-:W-:Y:S02]  /*1080*/  IMAD.MOV R18, RZ, RZ, -R18 ;  /* 0x000000ffff127224 */ /* 0x000fe400078e0a12 */
[----:B------:R-:W-:Y:S01]  /*1090*/  IMAD.MOV R8, RZ, RZ, -R6 ;  /* 0x000000ffff087224 */ /* 0x000fe200078e0a06 */
[----:B------:R-:W-:Y:S01]  /*10a0*/  LOP3.LUT R7, R22, R7, RZ, 0xc0, !PT ;  /* 0x0000000716077212 */ /* 0x000fe200078ec0ff */
[----:B------:R-:W-:Y:S02]  /*10b0*/  IMAD R12, R12, R6, R13 ;  /* 0x000000060c0c7224 */ /* 0x000fe400078e020d */
[----:B------:R-:W-:Y:S02]  /*10c0*/  @P1 IMAD R3, R20, R18, R15 ;  /* 0x0000001214031224 */ /* 0x000fe400078e020f */
[----:B-1----:R-:W-:-:S02]  /*10d0*/  IMAD R6, R8, R29, R34 ;  /* 0x0000001d08067224 */ /* 0x002fc400078e0222 */
[----:B------:R-:W-:Y:S02]  /*10e0*/  IMAD R22, R12, R28, R3 ;  /* 0x0000001c0c167224 */ /* 0x000fe400078e0203 */
[----:B------:R-:W-:Y:S02]  /*10f0*/  IMAD R7, R6, R21, R7 ;  /* 0x0000001506077224 */ /* 0x000fe400078e0207 */
[----:B------:R-:W-:Y:S02]  /*1100*/  IMAD.MOV.U32 R3, RZ, RZ, 0x1 ;  /* 0x00000001ff037424 */ /* 0x000fe400078e00ff */
[----:B------:R-:W-:Y:S01]  /*1110*/  IMAD.MOV.U32 R19, RZ, RZ, R30 ;  /* 0x000000ffff137224 */ /* 0x000fe200078e001e */
[----:B------:R-:W-:Y:S02]  /*1120*/  SEL R18, R7, R22, !P1 ;  /* 0x0000001607127207 */ /* 0x000fe40004800000 */
[----:B------:R-:W-:-:S07]  /*1130*/  SEL R22, R22, R7, !P1 ;  /* 0x0000000716167207 */ /* 0x000fce0004800000 */
.L_x_10:
[----:B------:R-:W-:Y:S05]  /*1140*/  @!P2 BRA `(.L_x_13) ;  /* 0x000000540004a947 */ /* 0x000fea0003800000 */
[----:B------:R-:W-:-:S13]  /*1150*/  ISETP.GT.U32.AND P0, PT, R31, 0x1, PT ;  /* 0x000000011f00780c */ /* 0x000fda0003f04070 */
[----:B------:R-:W-:Y:S05]  /*1160*/  @P0 EXIT ;  /* 0x000000000000094d */ /* 0x000fea0003800000 */
.L_x_14:
[----:B------:R-:W-:-:S08]  /*1170*/  NOP ;  /* 0x0000000000007918 */ /* 0x000fd00000000000 */
[----:B------:R-:W1:Y:S02]  /*1180*/  USETMAXREG.TRY_ALLOC.CTAPOOL UP0, 0xe8 ;  /* 0x000000e8000079c8 */ /* 0x000e640008000600 */
[----:B-1----:R-:W-:-:S13]  /*1190*/  PLOP3.LUT P0, PT, PT, PT, UP0, 0x80, 0x0 ;  /* 0x000000000000781c */ /* 0x002fda0003f0f008 */
[----:B------:R-:W-:Y:S05]  /*11a0*/  @!P0 BRA `(.L_x_14) ;  /* 0xfffffffc00f08947 */ /* 0x000fea000383ffff */
[----:B------:R-:W-:-:S13]  /*11b0*/  LOP3.LUT P0, RZ, R3, 0xff, RZ, 0xc0, !PT ;  /* 0x000000ff03ff7812 */ /* 0x000fda000780c0ff */
[----:B------:R-:W-:Y:S05]  /*11c0*/  @!P0 EXIT ;  /* 0x000000000000894d */ /* 0x000fea0003800000 */
[----:B------:R-:W2:Y:S01]  /*11d0*/  LDL.64 R8, [R1] ;  /* 0x0000000001087983 */ /* 0x000ea20000100a00 */
[----:B------:R-:W-:Y:S01]  /*11e0*/  SHF.R.S32.HI R4, RZ, 0x1f, R5 ;  /* 0x0000001fff047819 */ /* 0x000fe20000011405 */
[----:B------:R-:W1:Y:S01]  /*11f0*/  S2UR UR4, SR_CgaCtaId ;  /* 0x00000000000479c3 */ /* 0x000e620000008800 */
[----:B------:R-:W-:Y:S01]  /*1200*/  UISETP.LT.AND UP0, UPT, UR37, 0x1, UPT ;  /* 0x000000012500788c */ /* 0x000fe2000bf01270 */
[----:B------:R-:W-:Y:S01]  /*1210*/  LOP3.LUT R102, R23, 0x1, RZ, 0xfc, !PT ;  /* 0x0000000117667812 */ /* 0x000fe200078efcff */
[----:B------:R-:W-:Y:S01]  /*1220*/  UIADD3 UR5, UR43, -0x1, URZ ;  /* 0xffffffff2b057890 */ /* 0x000fe2000fffe03f */
[CC--:B------:R-:W-:Y:S01]  /*1230*/  LEA.HI R3, R4.reuse, R5.reuse, RZ, 0x2 ;  /* 0x0000000504037211 */ /* 0x0c0fe200078f10ff */
[----:B------:R-:W-:Y:S01]  /*1240*/  USEL UR42, UR37, 0x1, UP0 ;  /* 0x00000001252a7887 */ /* 0x000fe20008000000 */
[----:B------:R-:W-:Y:S01]  /*1250*/  LEA.HI R4, R4, R5, RZ, 0x5 ;  /* 0x0000000504047211 */ /* 0x000fe200078f28ff */
[----:B------:R-:W-:Y:S01]  /*1260*/  UMOV UR40, 0x400 ;  /* 0x0000040000287882 */ /* 0x000fe20000000000 */
[--C-:B------:R-:W-:Y:S01]  /*1270*/  SHF.R.S32.HI R90, RZ, 0x2, R3.reuse ;  /* 0x00000002ff5a7819 */ /* 0x100fe20000011403 */
[----:B------:R-:W3:Y:S01]  /*1280*/  LDC R96, c[0x0][0x658] ;  /* 0x00019600ff607b82 */ /* 0x000ee20000000800 */
[----:B------:R-:W-:Y:S01]  /*1290*/  SHF.R.S32.HI R7, RZ, 0x1f, R3 ;  /* 0x0000001fff077819 */ /* 0x000fe20000011403 */
[----:B------:R-:W-:Y:S01]  /*12a0*/  UISETP.NE.AND UP0, UPT, UR5, URZ, UPT ;  /* 0x0000003f0500728c */ /* 0x000fe2000bf05270 */
[----:B------:R-:W-:Y:S01]  /*12b0*/  LOP3.LUT R6, R3, 0xfffffffc, RZ, 0xc0, !PT ;  /* 0xfffffffc03067812 */ /* 0x000fe200078ec0ff */
[----:B------:R-:W-:Y:S01]  /*12c0*/  ULDC UR6, c[0x0][0x284] ;  /* 0x0000a10000067ab9 */ /* 0x000fe20000000800 */
[----:B------:R-:W-:Y:S01]  /*12d0*/  LEA.HI R7, R7, R90, RZ, 0x3 ;  /* 0x0000005a07077211 */ /* 0x000fe200078f18ff */
[----:B------:R-:W-:Y:S01]  /*12e0*/  USHF.L.U32 UR39, UR37, 0x1, URZ ;  /* 0x0000000125277899 */ /* 0x000fe2000800063f */
[----:B------:R-:W-:Y:S01]  /*12f0*/  SHF.R.S32.HI R3, RZ, 0x5, R4 ;  /* 0x00000005ff037819 */ /* 0x000fe20000011404 */
[----:B------:R-:W4:Y:S01]  /*1300*/  LDC.64 R94, c[0x0][0x5c8] ;  /* 0x00017200ff5e7b82 */ /* 0x000f220000000a00 */
[----:B------:R-:W-:Y:S01]  /*1310*/  LOP3.LUT R7, R7, 0xfffffff8, RZ, 0xc0, !PT ;  /* 0xfffffff807077812 */ /* 0x000fe200078ec0ff */
[----:B------:R-:W-:Y:S01]  /*1320*/  IMAD.IADD R6, R5, 0x1, -R6 ;  /* 0x0000000105067824 */ /* 0x000fe200078e0a06 */
[----:B------:R-:W-:Y:S01]  /*1330*/  UIADD3 UR42, -UR42, UR37, URZ ;  /* 0x000000252a2a7290 */ /* 0x000fe2000fffe13f */
[----:B------:R-:W-:-:S02]  /*1340*/  IMAD.MOV.U32 R5, RZ, RZ, 0x1 ;  /* 0x00000001ff057424 */ /* 0x000fc400078e00ff */
[----:B------:R-:W-:Y:S01]  /*1350*/  IMAD.IADD R90, R90, 0x1, -R7 ;  /* 0x000000015a5a7824 */ /* 0x000fe200078e0a07 */
[----:B-1----:R-:W-:Y:S01]  /*1360*/  ULEA UR40, UR4, UR40, 0x18 ;  /* 0x0000002804287291 */ /* 0x002fe2000f8ec03f */
[----:B------:R-:W1:Y:S01]  /*1370*/  LDC R97, c[0x0][0x288] ;  /* 0x0000a200ff617b82 */ /* 0x000e620000000800 */
[----:B------:R-:W-:Y:S01]  /*1380*/  USHF.L.U32 UR4, UR5, 0x3, URZ ;  /* 0x0000000305047899 */ /* 0x000fe2000800063f */
[--C-:B------:R-:W-:Y:S01]  /*1390*/  IMAD R101, R3, -0x10, -R90.reuse ;  /* 0xfffffff003657824 */ /* 0x100fe200078e0a5a */
[--C-:B------:R-:W-:Y:S01]  /*13a0*/  SHF.R.S32.HI R91, RZ, 0x1f, R90.reuse ;  /* 0x0000001fff5b7819 */ /* 0x100fe2000001145a */
[----:B------:R-:W-:Y:S01]  /*13b0*/  USEL UR5, URZ, 0x1, UP0 ;  /* 0x000000013f057887 */ /* 0x000fe20008000000 */
[----:B------:R-:W-:Y:S01]  /*13c0*/  IMAD.SHL.U32 R92, R6, 0x2, RZ ;  /* 0x00000002065c7824 */ /* 0x000fe200078e00ff */
[----:B------:R-:W-:Y:S01]  /*13d0*/  UIADD3 UR41, UR40, 0x40, URZ ;  /* 0x0000004028297890 */ /* 0x000fe2000fffe03f */
[----:B------:R-:W-:Y:S01]  /*13e0*/  VIADD R101, R101, UR6 ;  /* 0x0000000665657c36 */ /* 0x000fe20008000000 */
[----:B------:R-:W0:Y:S01]  /*13f0*/  LDC R99, c[0x0][0x600] ;  /* 0x00018000ff637b82 */ /* 0x000e220000000800 */
[----:B------:R-:W-:Y:S01]  /*1400*/  IMAD.WIDE R90, R3, 0x10, R90 ;  /* 0x00000010035a7825 */ /* 0x000fe200078e025a */
[----:B------:R-:W-:Y:S01]  /*1410*/  ULOP3.LUT UR4, UR4, 0x8, URZ, 0xc0, !UPT ;  /* 0x0000000804047892 */ /* 0x000fe2000f8ec03f */
[----:B------:R-:W-:Y:S01]  /*1420*/  SHF.R.S32.HI R93, RZ, 0x1f, R92 ;  /* 0x0000001fff5d7819 */ /* 0x000fe2000001145c */
[----:B------:R-:W-:Y:S01]  /*1430*/  ULEA UR43, UR43, UR41, 0x3 ;  /* 0x000000292b2b7291 */ /* 0x000fe2000f8e183f */
[----:B------:R-:W-:Y:S01]  /*1440*/  IMAD.MOV.U32 R3, RZ, RZ, -0x1 ;  /* 0xffffffffff037424 */ /* 0x000fe200078e00ff */
[----:B------:R-:W-:Y:S01]  /*1450*/  ULOP3.LUT UR44, UR4, 0x8, URZ, 0x3c, !UPT ;  /* 0x00000008042c7892 */ /* 0x000fe2000f8e3c3f */
[----:B------:R-:W-:Y:S01]  /*1460*/  IMAD.U32 R103, RZ, RZ, UR5 ;  /* 0x00000005ff677e24 */ /* 0x000fe2000f8e00ff */
[C---:B----4-:R-:W-:Y:S01]  /*1470*/  SHF.L.U64.HI R95, R94.reuse, 0x3, R95 ;  /* 0x000000035e5f7819 */ /* 0x050fe2000001025f */
[----:B------:R-:W-:Y:S01]  /*1480*/  IMAD.SHL.U32 R94, R94, 0x8, RZ ;  /* 0x000000085e5e7824 */ /* 0x000fe200078e00ff */
[-C--:B---3--:R-:W-:Y:S01]  /*1490*/  SHF.L.U32 R3, R3, R96.reuse, RZ ;  /* 0x0000006003037219 */ /* 0x088fe200000006ff */
[----:B------:R-:W-:Y:S01]  /*14a0*/  ULOP3.LUT UR45, UR4, 0x18, URZ, 0x3c, !UPT ;  /* 0x00000018042d7892 */ /* 0x000fe2000f8e3c3f */
[----:B------:R-:W-:-:S02]  /*14b0*/  SHF.L.U32 R96, R5, R96, RZ ;  /* 0x0000006005607219 */ /* 0x000fc400000006ff */
[----:B------:R-:W-:Y:S01]  /*14c0*/  LOP3.LUT R100, RZ, R3, RZ, 0x33, !PT ;  /* 0x00000003ff647212 */ /* 0x000fe200078e33ff */
[----:B-1----:R-:W-:Y:S02]  /*14d0*/  IMAD R97, R6, -0x2, R97 ;  /* 0xfffffffe06617824 */ /* 0x002fe400078e0261 */
[----:B0-----:R-:W-:Y:S01]  /*14e0*/  VIADD R99, R99, 0xffffffff ;  /* 0xffffffff63637836 */ /* 0x001fe20000000000 */
[----:B--2---:R-:W-:-:S07]  /*14f0*/  SHF.L.U64.HI R98, R8, 0x1, R0 ;  /* 0x0000000108627819 */ /* 0x004fce0000010200 */
.L_x_162:
[----:B------:R-:W-:-:S04]  /*1500*/  SHF.L.U32 R0, R103, 0x1f, RZ ;  /* 0x0000001f67007819 */ /* 0x000fc800000006ff */
[----:B------:R-:W0:Y:S02]  /*1510*/  SYNCS.PHASECHK.TRANS64.TRYWAIT P0, [UR43+-0x8], R0 ;  /* 0xfffff800ff0075a7 */ /* 0x000e24000800016b */
[----:B01-34-:R-:W-:Y:S05]  /*1520*/  @!P0 BRA `(.L_x_15) ;  /* 0x00000060005c8947 */ /* 0x01bfea0003800000 */
.L_x_183:
[----:B------:R-:W-:Y:S02]  /*1530*/  ULDC UR4, c[0x0][0x28c] ;  /* 0x0000a30000047ab9 */ /* 0x000fe40000000800 */
[----:B------:R-:W-:-:S13]  /*1540*/  ISETP.LT.AND P0, PT, RZ, UR4, PT ;  /* 0x00000004ff007c0c */ /* 0x000fda000bf01270 */
[----:B------:R-:W-:Y:S05]  /*1550*/  @P0 BRA `(.L_x_16) ;  /* 0x0000000000400947 */ /* 0x000fea0003800000 */
[----:B0-----:R-:W-:Y:S01]  /*1560*/  MOV R0, 0x0 ;  /* 0x0000000000007802 */ /* 0x001fe20000000f00 */
[----:B------:R-:W-:Y:S01]  /*1570*/  ULDC.64 UR4, c[0x4][0x68] ;  /* 0x01001a0000047ab9 */ /* 0x000fe20000000a00 */
[----:B------:R-:W-:Y:S01]  /*1580*/  ULDC.64 UR6, c[0x4][0x8] ;  /* 0x0100020000067ab9 */ /* 0x000fe20000000a00 */
[----:B------:R-:W-:Y:S01]  /*1590*/  IMAD.U32 R4, RZ, RZ, UR4 ;  /* 0x00000004ff047e24 */ /* 0x000fe2000f8e00ff */
[----:B------:R0:W1:Y:S01]  /*15a0*/  LDC.64 R14, c[0x4][R0] ;  /* 0x01000000000e7b82 */ /* 0x0000620000000a00 */
[----:B------:R-:W-:Y:S01]  /*15b0*/  IMAD.U32 R5, RZ, RZ, UR5 ;  /* 0x00000005ff057e24 */ /* 0x000fe2000f8e00ff */
[----:B------:R-:W-:Y:S01]  /*15c0*/  ULDC.64 UR4, c[0x4][0x70] ;  /* 0x01001c0000047ab9 */ /* 0x000fe20000000a00 */
[----:B------:R-:W-:Y:S02]  /*15d0*/  IMAD.U32 R10, RZ, RZ, UR6 ;  /* 0x00000006ff0a7e24 */ /* 0x000fe4000f8e00ff */
[----:B------:R-:W-:Y:S02]  /*15e0*/  IMAD.U32 R6, RZ, RZ, UR4 ;  /* 0x00000004ff067e24 */ /* 0x000fe4000f8e00ff */
[----:B------:R-:W-:-:S02]  /*15f0*/  IMAD.U32 R7, RZ, RZ, UR5 ;  /* 0x00000005ff077e24 */ /* 0x000fc4000f8e00ff */
[----:B------:R-:W-:Y:S02]  /*1600*/  IMAD.U32 R11, RZ, RZ, UR7 ;  /* 0x00000007ff0b7e24 */ /* 0x000fe4000f8e00ff */
[----:B------:R-:W-:Y:S02]  /*1610*/  IMAD.MOV.U32 R8, RZ, RZ, 0x1e1 ;  /* 0x000001e1ff087424 */ /* 0x000fe400078e00ff */
[----:B------:R-:W-:Y:S02]  /*1620*/  IMAD.MOV.U32 R12, RZ, RZ, 0x1 ;  /* 0x00000001ff0c7424 */ /* 0x000fe400078e00ff */
[----:B0-----:R-:W-:-:S07]  /*1630*/  IMAD.MOV.U32 R13, RZ, RZ, RZ ;  /* 0x000000ffff0d7224 */ /* 0x001fce00078e00ff */
[----:B------:R-:W-:-:S07]  /*1640*/  LEPC R20, `(.L_x_16) ;  /* 0x000000001014794e */ /* 0x000fce0000000000 */
[----:B-1---5:R-:W-:Y:S05]  /*1650*/  CALL.ABS.NOINC R14 ;  /* 0x000000000e007343 */ /* 0x022fea0003c00000 */
.L_x_16:
[----:B------:R-:W-:-:S13]  /*1660*/  ISETP.NE.AND P0, PT, R102, 0x3, PT ;  /* 0x000000036600780c */ /* 0x000fda0003f05270 */
[----:B------:R-:W-:Y:S05]  /*1670*/  @!P0 BRA `(.L_x_17) ;  /* 0x0000000000048947 */ /* 0x000fea0003800000 */
[----:B------:R-:W-:Y:S01]  /*1680*/  BPT.TRAP 0x1 ;  /* 0x000000040000795c */ /* 0x000fe20000300000 */
.L_x_17:
[----:B0-----:R-:W-:Y:S02]  /*1690*/  IMAD.U32 R3, RZ, RZ, UR36 ;  /* 0x00000024ff037e24 */ /* 0x001fe4000f8e00ff */
[----:B------:R-:W-:-:S03]  /*16a0*/  IMAD.U32 R0, RZ, RZ, UR38 ;  /* 0x00000026ff007e24 */ /* 0x000fc6000f8e00ff */
[----:B------:R-:W-:Y:S02]  /*16b0*/  LEA R3, R3, UR40, 0x3 ;  /* 0x0000002803037c11 */ /* 0x000fe4000f8e18ff */
[----:B------:R-:W-:-:S04]  /*16c0*/  SHF.L.U32 R0, R0, 0x1f, RZ ;  /* 0x0000001f00007819 */ /* 0x000fc800000006ff */
[----:B------:R0:W1:Y:S01]  /*16d0*/  SYNCS.PHASECHK.TRANS64.TRYWAIT P1, [R3+URZ], R0 ;  /* 0x00000000030075a7 */ /* 0x000062000802017f */
[----:B------:R-:W-:Y:S05]  /*16e0*/  @!P0 BRA `(.L_x_18) ;  /* 0x0000000000048947 */ /* 0x000fea0003800000 */
[----:B------:R-:W-:Y:S01]  /*16f0*/  BPT.TRAP 0x1 ;  /* 0x000000040000795c */ /* 0x000fe20000300000 */
.L_x_18:
[----:B------:R-:W-:-:S05]  /*1700*/  IMAD.U32 R4, RZ, RZ, UR42 ;  /* 0x0000002aff047e24 */ /* 0x000fca000f8e00ff */
[----:B------:R-:W-:Y:S01]  /*1710*/  ISETP.GE.AND P2, PT, R4, 0x1, PT ;  /* 0x000000010400780c */ /* 0x000fe20003f46270 */
[----:B-1----:R-:W-:-:S12]  /*1720*/  @P1 BRA `(.L_x_19) ;  /* 0x0000000000081947 */ /* 0x002fd80003800000 */
[----:B------:R-:W1:Y:S02]  /*1730*/  SYNCS.PHASECHK.TRANS64.TRYWAIT P1, [R3+URZ], R0 ;  /* 0x00000000030075a7 */ /* 0x000e64000802017f */
[----:B-1----:R-:W-:Y:S05]  /*1740*/  @!P1 BRA `(.L_x_20) ;  /* 0x0000005c00ec9947 */ /* 0x002fea0003800000 */
.L_x_19:
[----:B------:R-:W-:Y:S05]  /*1750*/  WARPSYNC.ALL ;  /* 0x0000000000007948 */ /* 0x000fea0003800000 */
[----:B------:R-:W-:Y:S01]  /*1760*/  UIADD3 UR4, UR40, 0x100, URZ ;  /* 0x0000010028047890 */ /* 0x000fe2000fffe03f */
[----:B------:R-:W-:Y:S01]  /*1770*/  WARPGROUP.ARRIVE ;  /* 0x00000000000079c5 */ /* 0x000fe20000000000 */
[----:B------:R-:W-:Y:S02]  /*1780*/  UIADD3 UR5, UR40, 0x18100, URZ ;  /* 0x0001810028057890 */ /* 0x000fe4000fffe03f */
[----:B------:R-:W-:Y:S02]  /*1790*/  USHF.R.U32.HI UR4, URZ, 0x4, UR4 ;  /* 0x000000043f047899 */ /* 0x000fe40008011604 */
[----:B------:R-:W-:-:S02]  /*17a0*/  USHF.R.U32.HI UR5, URZ, 0x4, UR5 ;  /* 0x000000043f057899 */ /* 0x000fc40008011605 */
[----:B------:R-:W-:Y:S02]  /*17b0*/  ULOP3.LUT UR4, UR4, 0x3fff, URZ, 0xc0, !UPT ;  /* 0x00003fff04047892 */ /* 0x000fe4000f8ec03f */
[----:B------:R-:W-:Y:S02]  /*17c0*/  ULOP3.LUT UR5, UR5, 0x3fff, URZ, 0xc0, !UPT ;  /* 0x00003fff05057892 */ /* 0x000fe4000f8ec03f */
[----:B------:R-:W-:Y:S02]  /*17d0*/  ULOP3.LUT UR4, UR4, 0x10000, URZ, 0xfc, !UPT ;  /* 0x0001000004047892 */ /* 0x000fe4000f8efc3f */
[----:B------:R-:W-:Y:S02]  /*17e0*/  ULOP3.LUT UR5, UR5, 0x10000, URZ, 0xfc, !UPT ;  /* 0x0001000005057892 */ /* 0x000fe4000f8efc3f */
[----:B------:R-:W-:Y:S02]  /*17f0*/  ULEA UR7, UR36, UR4, 0xb ;  /* 0x0000000424077291 */ /* 0x000fe4000f8e583f */
[----:B------:R-:W-:Y:S01]  /*1800*/  ULEA UR6, UR36, UR5, 0xc ;  /* 0x0000000524067291 */ /* 0x000fe2000f8e603f */
[----:B------:R-:W-:Y:S01]  /*1810*/  UMOV UR9, 0x40000040 ;  /* 0x4000004000097882 */ /* 0x000fe20000000000 */
[----:B------:R-:W-:-:S03]  /*1820*/  UMOV UR11, 0x40000040 ;  /* 0x40000040000b7882 */ /* 0x000fc60000000000 */
[----:B------:R-:W-:Y:S02]  /*1830*/  UMOV UR8, UR7 ;  /* 0x0000000700087c82 */ /* 0x000fe40008000000 */
[----:B------:R-:W-:Y:S02]  /*1840*/  UMOV UR10, UR6 ;  /* 0x00000006000a7c82 */ /* 0x000fe40008000000 */
[----:B------:R-:W-:Y:S01]  /*1850*/  HGMMA.64x128x8.F32.TF32 R24, gdesc[UR8], RZ, !UPT, gsb0 ;  /* 0x05e00000081879f0 */ /* 0x000fe2000c0028ff */
[----:B------:R-:W-:Y:S02]  /*1860*/  UIADD3 UR8, UR7, 0x2, URZ ;  /* 0x0000000207087890 */ /* 0x000fe4000fffe03f */
[----:B------:R-:W-:Y:S01]  /*1870*/  UIADD3 UR10, UR6, 0x2, URZ ;  /* 0x00000002060a7890 */ /* 0x000fe2000fffe03f */
[----:B------:R-:W-:Y:S01]  /*1880*/  UMOV UR9, 0x40000040 ;  /* 0x4000004000097882 */ /* 0x000fe20000000000 */
[----:B------:R-:W-:Y:S01]  /*1890*/  UMOV UR11, 0x40000040 ;  /* 0x40000040000b7882 */ /* 0x000fe20000000000 */
[----:B------:R-:W-:-:S02]  /*18a0*/  WARPGROUP.DEPBAR.LE gsb0, 0x0 ;  /* 0x00008000000079c5 */ /* 0x000fc40000010000 */
[----:B------:R-:W-:-:S06]  /*18b0*/  WARPGROUP.ARRIVE ;  /* 0x00000000000079c5 */ /* 0x000fcc0000000000 */
[----:B------:R-:W-:Y:S01]  /*18c0*/  HGMMA.64x128x8.F32.TF32 R24, gdesc[UR8], R24, gsb0 ;  /* 0x05e00000081879f0 */ /* 0x000fe20008002818 */
[----:B------:R-:W-:Y:S02]  /*18d0*/  UIADD3 UR8, UR7, 0x4, URZ ;  /* 0x0000000407087890 */ /* 0x000fe4000fffe03f */
[----:B------:R-:W-:Y:S01]  /*18e0*/  UIADD3 UR10, UR6, 0x4, URZ ;  /* 0x00000004060a7890 */ /* 0x000fe2000fffe03f */
[----:B------:R-:W-:Y:S01]  /*18f0*/  UMOV UR9, 0x40000040 ;  /* 0x4000004000097882 */ /* 0x000fe20000000000 */
[----:B------:R-:W-:Y:S01]  /*1900*/  UMOV UR11, 0x40000040 ;  /* 0x40000040000b7882 */ /* 0x000fe20000000000 */
[----:B------:R-:W-:Y:S02]  /*1910*/  WARPGROUP.DEPBAR.LE gsb0, 0x0 ;  /* 0x00008000000079c5 */ /* 0x000fe40000010000 */
        /* <DEDUP_REMOVED lines=92> */
[----:B------:R-:W-:Y:S03]  /*1ee0*/  HGMMA.64x128x8.F32.TF32 R24, gdesc[UR8], R24, gsb0 ;  /* 0x05e00000081879f0 */ /* 0x000fe60008002818 */
[----:B------:R-:W-:Y:S02]  /*1ef0*/  WARPGROUP.DEPBAR.LE gsb0, 0x0 ;  /* 0x00008000000079c5 */ /* 0x000fe40000010000 */
[----:B------:R-:W-:Y:S05]  /*1f00*/  @!P2 BRA `(.L_x_21) ;  /* 0x000000080060a947 */ /* 0x000fea0003800000 */
[----:B------:R-:W-:Y:S01]  /*1f10*/  UIADD3 UR7, UR36, 0x1, URZ ;  /* 0x0000000124077890 */ /* 0x000fe2000fffe03f */
[----:B01----:R-:W-:-:S03]  /*1f20*/  IMAD.U32 R0, RZ, RZ, UR42 ;  /* 0x0000002aff007e24 */ /* 0x003fc6000f8e00ff */
[----:B------:R-:W-:-:S04]  /*1f30*/  UISETP.NE.AND UP0, UPT, UR7, 0x3, UPT ;  /* 0x000000030700788c */ /* 0x000fc8000bf05270 */
[----:B------:R-:W-:Y:S02]  /*1f40*/  USEL UR6, URZ, 0x1, UP0 ;  /* 0x000000013f067887 */ /* 0x000fe40008000000 */
[----:B------:R-:W-:Y:S02]  /*1f50*/  USEL UR7, UR7, URZ, UP0 ;  /* 0x0000003f07077287 */ /* 0x000fe40008000000 */
[----:B------:R-:W-:-:S06]  /*1f60*/  ULOP3.LUT UR6, UR38, UR6, URZ, 0x3c, !UPT ;  /* 0x0000000626067292 */ /* 0x000fcc000f8e3c3f */
[----:B------:R-:W-:Y:S01]  /*1f70*/  IMAD.U32 R5, RZ, RZ, UR6 ;  /* 0x00000006ff057e24 */ /* 0x000fe2000f8e00ff */
[----:B------:R-:W-:-:S06]  /*1f80*/  UMOV UR6, UR36 ;  /* 0x0000002400067c82 */ /* 0x000fcc0008000000 */
.L_x_28:
[----:B01----:R-:W-:Y:S05]  /*1f90*/  @!P0 BRA `(.L_x_22) ;  /* 0x0000000000048947 */ /* 0x003fea0003800000 */
[----:B------:R-:W-:Y:S01]  /*1fa0*/  BPT.TRAP 0x1 ;  /* 0x000000040000795c */ /* 0x000fe20000300000 */
.L_x_22:
[----:B------:R-:W-:Y:S01]  /*1fb0*/  ULEA UR8, UR7, UR40, 0x3 ;  /* 0x0000002807087291 */ /* 0x000fe2000f8e183f */
[----:B------:R-:W-:-:S08]  /*1fc0*/  SHF.L.U32 R3, R5, 0x1f, RZ ;  /* 0x0000001f05037819 */ /* 0x000fd000000006ff */
[----:B------:R0:W1:Y:S01]  /*1fd0*/  SYNCS.PHASECHK.TRANS64.TRYWAIT P1, [UR8], R3 ;  /* 0x00000003ff0075a7 */ /* 0x0000620008020148 */
[----:B------:R-:W-:Y:S05]  /*1fe0*/  @!P0 BRA `(.L_x_23) ;  /* 0x0000000000048947 */ /* 0x000fea0003800000 */
[----:B------:R-:W-:Y:S01]  /*1ff0*/  BPT.TRAP 0x1 ;  /* 0x000000040000795c */ /* 0x000fe20000300000 */
.L_x_23:
[----:B-1----:R-:W-:Y:S05]  /*2000*/  @P1 BRA `(.L_x_24) ;  /* 0x0000000000081947 */ /* 0x002fea0003800000 */
[----:B------:R-:W1:Y:S02]  /*2010*/  SYNCS.PHASECHK.TRANS64.TRYWAIT P1, [UR8], R3 ;  /* 0x00000003ff0075a7 */ /* 0x000e640008020148 */
[----:B-1----:R-:W-:Y:S05]  /*2020*/  @!P1 BRA `(.L_x_25) ;  /* 0x0000005400c89947 */ /* 0x002fea0003800000 */
.L_x_24:
[----:B------:R-:W-:Y:S01]  /*2030*/  ULEA UR12, UR7, UR5, 0xc ;  /* 0x00000005070c7291 */ /* 0x000fe2000f8e603f */
[----:B------:R-:W-:Y:S01]  /*2040*/  WARPGROUP.ARRIVE ;  /* 0x00000000000079c5 */ /* 0x000fe20000000000 */
[----:B------:R-:W-:Y:S01]  /*2050*/  ULEA UR13, UR7, UR4, 0xb ;  /* 0x00000004070d7291 */ /* 0x000fe2000f8e583f */
[----:B------:R-:W-:Y:S01]  /*2060*/  UMOV UR11, 0x40000040 ;  /* 0x40000040000b7882 */ /* 0x000fe20000000000 */
[----:B------:R-:W-:-:S03]  /*2070*/  UMOV UR9, 0x40000040 ;  /* 0x4000004000097882 */ /* 0x000fc60000000000 */
[----:B------:R-:W-:Y:S02]  /*2080*/  UMOV UR10, UR12 ;  /* 0x0000000c000a7c82 */ /* 0x000fe40008000000 */
[----:B------:R-:W-:Y:S02]  /*2090*/  UMOV UR8, UR13 ;  /* 0x0000000d00087c82 */ /* 0x000fe40008000000 */
[----:B------:R-:W-:Y:S01]  /*20a0*/  HGMMA.64x128x8.F32.TF32 R24, gdesc[UR8], R24, gsb0 ;  /* 0x05e00000081879f0 */ /* 0x000fe20008002818 */
        /* <DEDUP_REMOVED lines=107> */
[----:B------:R-:W-:Y:S01]  /*2760*/  BPT.TRAP 0x1 ;  /* 0x000000040000795c */ /* 0x000fe20000300000 */
.L_x_26:
[----:B------:R-:W-:Y:S01]  /*2770*/  ULEA UR8, UR6, UR40, 0x3 ;  /* 0x0000002806087291 */ /* 0x000fe2000f8e183f */
[----:B------:R-:W-:-:S03]  /*2780*/  ISETP.GT.U32.AND P1, PT, R23, 0x1, PT ;  /* 0x000000011700780c */ /* 0x000fc60003f24070 */
[----:B------:R-:W-:-:S04]  /*2790*/  UIADD3 UR8, UR8, 0x18, URZ ;  /* 0x0000001808087890 */ /* 0x000fc8000fffe03f */
[----:B------:R-:W-:-:S09]  /*27a0*/  UPRMT UR8, URZ, 0x654, UR8 ;  /* 0x000006543f087896 */ /* 0x000fd20008000008 */
[----:B------:R-:W-:Y:S01]  /*27b0*/  SYNCS.ARRIVE.TRANS64.RED.A1T0 RZ, [UR8], RZ ;  /* 0x000000ffffff79a7 */ /* 0x000fe20008100408 */
[----:B------:R-:W-:Y:S05]  /*27c0*/  @P1 BRA `(.L_x_27) ;  /* 0x0000000000041947 */ /* 0x000fea0003800000 */
[----:B------:R-:W-:Y:S01]  /*27d0*/  BPT.TRAP 0x1 ;  /* 0x000000040000795c */ /* 0x000fe20000300000 */
.L_x_27:
[----:B------:R-:W-:Y:S01]  /*27e0*/  UIADD3 UR7, UR7, 0x1, URZ ;  /* 0x0000000107077890 */ /* 0x000fe2000fffe03f */
[C---:B------:R-:W-:Y:S01]  /*27f0*/  ISETP.GT.AND P1, PT, R0.reuse, 0x1, PT ;  /* 0x000000010000780c */ /* 0x040fe20003f24270 */
[----:B------:R-:W-:Y:S01]  /*2800*/  UIADD3 UR6, UR6, 0x1, URZ ;  /* 0x0000000106067890 */ /* 0x000fe2000fffe03f */
[----:B------:R-:W-:Y:S01]  /*2810*/  VIADD R0, R0, 0xffffffff ;  /* 0xffffffff00007836 */ /* 0x000fe20000000000 */
[----:B------:R-:W-:Y:S02]  /*2820*/  UISETP.NE.AND UP0, UPT, UR7, 0x3, UPT ;  /* 0x000000030700788c */ /* 0x000fe4000bf05270 */
[----:B------:R-:W-:Y:S02]  /*2830*/  UISETP.NE.AND UP1, UPT, UR6, 0x3, UPT ;  /* 0x000000030600788c */ /* 0x000fe4000bf25270 */
[----:B------:R-:W-:Y:S02]  /*2840*/  USEL UR8, URZ, 0x1, UP0 ;  /* 0x000000013f087887 */ /* 0x000fe40008000000 */
[----:B------:R-:W-:-:S02]  /*2850*/  USEL UR7, UR7, URZ, UP0 ;  /* 0x0000003f07077287 */ /* 0x000fc40008000000 */
[----:B------:R-:W-:Y:S02]  /*2860*/  USEL UR6, UR6, URZ, UP1 ;  /* 0x0000003f06067287 */ /* 0x000fe40008800000 */
[----:B------:R-:W-:Y:S01]  /*2870*/  LOP3.LUT R5, R5, UR8, RZ, 0x3c, !PT ;  /* 0x0000000805057c12 */ /* 0x000fe2000f8e3cff */
[----:B------:R-:W-:Y:S09]  /*2880*/  @P1 BRA `(.L_x_28) ;  /* 0xfffffff400c01947 */ /* 0x000ff2000383ffff */
.L_x_21:
[----:B01----:R-:W0:Y:S01]  /*2890*/  LDC R0, c[0x0][0x28c] ;  /* 0x0000a300ff007b82 */ /* 0x003e220000000800 */
[----:B------:R-:W-:-:S04]  /*28a0*/  IMAD.U32 R3, RZ, RZ, UR44 ;  /* 0x0000002cff037e24 */ /* 0x000fc8000f8e00ff */
[----:B------:R1:W-:Y:S01]  /*28b0*/  SYNCS.ARRIVE.TRANS64.A1T0 RZ, [R3+UR41], RZ ;  /* 0x000000ff03ff79a7 */ /* 0x0003e20008100029 */
[----:B0-----:R-:W-:-:S13]  /*28c0*/  ISETP.GE.AND P1, PT, R0, 0x1, PT ;  /* 0x000000010000780c */ /* 0x001fda0003f26270 */
[----:B-1----:R-:W-:Y:S05]  /*28d0*/  @!P1 BRA `(.L_x_29) ;  /* 0x0000000000349947 */ /* 0x002fea0003800000 */
[----:B------:R-:W-:Y:S05]  /*28e0*/  @!P0 BRA `(.L_x_30) ;  /* 0x0000000000048947 */ /* 0x000fea0003800000 */
[----:B------:R-:W-:Y:S01]  /*28f0*/  BPT.TRAP 0x1 ;  /* 0x000000040000795c */ /* 0x000fe20000300000 */
.L_x_30:
[----:B------:R-:W-:Y:S01]  /*2900*/  UIADD3 UR6, UR36, UR42, URZ ;  /* 0x0000002a24067290 */ /* 0x000fe2000fffe03f */
[----:B------:R-:W-:-:S03]  /*2910*/  ISETP.GT.U32.AND P0, PT, R23, 0x1, PT ;  /* 0x000000011700780c */ /* 0x000fc60003f04070 */
[----:B------:R-:W-:-:S04]  /*2920*/  UIMAD.WIDE.U32 UR4, UR6, -0x55555555, URZ ;  /* 0xaaaaaaab060478a5 */ /* 0x000fc8000f8e003f */
[----:B------:R-:W-:-:S04]  /*2930*/  USHF.R.U32.HI UR4, URZ, 0x1, UR5 ;  /* 0x000000013f047899 */ /* 0x000fc80008011605 */
[----:B------:R-:W-:-:S04]  /*2940*/  UIMAD UR6, UR4, -0x3, UR6 ;  /* 0xfffffffd040678a4 */ /* 0x000fc8000f8e0206 */
[----:B------:R-:W-:-:S04]  /*2950*/  ULEA UR6, UR6, UR40, 0x3 ;  /* 0x0000002806067291 */ /* 0x000fc8000f8e183f */
[----:B------:R-:W-:-:S04]  /*2960*/  UIADD3 UR6, UR6, 0x18, URZ ;  /* 0x0000001806067890 */ /* 0x000fc8000fffe03f */
[----:B------:R-:W-:-:S09]  /*2970*/  UPRMT UR6, URZ, 0x654, UR6 ;  /* 0x000006543f067896 */ /* 0x000fd20008000006 */
[----:B------:R-:W-:Y:S01]  /*2980*/  SYNCS.ARRIVE.TRANS64.RED.A1T0 RZ, [UR6], RZ ;  /* 0x000000ffffff79a7 */ /* 0x000fe20008100406 */
[----:B------:R-:W-:Y:S05]  /*2990*/  @P0 BRA `(.L_x_29) ;  /* 0x0000000000040947 */ /* 0x000fea0003800000 */
[----:B------:R-:W-:Y:S01]  /*29a0*/  BPT.TRAP 0x1 ;  /* 0x000000040000795c */ /* 0x000fe20000300000 */
.L_x_29:
[----:B------:R-:W-:Y:S01]  /*29b0*/  SHF.L.U32 R0, R103, 0x1f, RZ ;  /* 0x0000001f67007819 */ /* 0x000fe200000006ff */
[----:B------:R-:W-:Y:S01]  /*29c0*/  UIADD3 UR36, UR36, UR39, URZ ;  /* 0x0000002724247290 */ /* 0x000fe2000fffe03f */
[----:B------:R-:W-:Y:S01]  /*29d0*/  SHF.R.S32.HI R9, RZ, 0x1f, R19 ;  /* 0x0000001fff097819 */ /* 0x000fe20000011413 */
[----:B------:R-:W-:Y:S01]  /*29e0*/  UISETP.GE.U32.AND UP1, UPT, UR39, 0x3, UPT ;  /* 0x000000032700788c */ /* 0x000fe2000bf26070 */
[----:B------:R-:W0:Y:S01]  /*29f0*/  SYNCS.PHASECHK.TRANS64.TRYWAIT P0, [UR43+0x8], R0 ;  /* 0x00000800ff0075a7 */ /* 0x000e22000800016b */
[----:B------:R-:W-:-:S04]  /*2a00*/  UISETP.GT.U32.AND UP0, UPT, UR36, 0x2, UPT ;  /* 0x000000022400788c */ /* 0x000fc8000bf04070 */
[----:B------:R-:W-:-:S04]  /*2a10*/  UISETP.LT.U32.AND UP0, UPT, UR39, 0x3, UP0 ;  /* 0x000000032700788c */ /* 0x000fc80008701070 */
[----:B------:R-:W-:Y:S02]  /*2a20*/  USEL UR6, URZ, 0x1, !UP0 ;  /* 0x000000013f067887 */ /* 0x000fe4000c000000 */
[----:B------:R-:W-:Y:S02]  /*2a30*/  @UP1 UIMAD.WIDE.U32 UR4, UR36, -0x55555555, URZ ;  /* 0xaaaaaaab240418a5 */ /* 0x000fe4000f8e003f */
[----:B------:R-:W-:Y:S02]  /*2a40*/  ULOP3.LUT UR38, UR38, UR6, URZ, 0x3c, !UPT ;  /* 0x0000000626267292 */ /* 0x000fe4000f8e3c3f */
[----:B------:R-:W-:-:S04]  /*2a50*/  @UP1 USHF.R.U32.HI UR4, URZ, 0x1, UR5 ;  /* 0x000000013f041899 */ /* 0x000fc80008011605 */
[----:B------:R-:W-:Y:S01]  /*2a60*/  @UP1 ULOP3.LUT UR38, UR38, 0x1, UR4, 0x78, !UPT ;  /* 0x0000000126261892 */ /* 0x000fe2000f8e7804 */
[----:B0-----:R-:W-:Y:S11]  /*2a70*/  @!P0 BRA `(.L_x_31) ;  /* 0x0000004c004c8947 */ /* 0x001ff60003800000 */
.L_x_184:
[----:B------:R-:W-:Y:S01]  /*2a80*/  ULDC.64 UR4, c[0x0][0x5d0] ;  /* 0x0001740000047ab9 */ /* 0x000fe20000000a00 */
[----:B------:R-:W-:Y:S01]  /*2a90*/  ULDC UR6, c[0x0][0x284] ;  /* 0x0000a10000067ab9 */ /* 0x000fe20000000800 */
[----:B0-----:R-:W-:Y:S02]  /*2aa0*/  IMAD R0, R9, UR4, RZ ;  /* 0x0000000409007c24 */ /* 0x001fe4000f8e02ff */
[----:B------:R-:W-:Y:S02]  /*2ab0*/  IMAD.SHL.U32 R12, R18, 0x80, RZ ;  /* 0x00000080120c7824 */ /* 0x000fe400078e00ff */
[C---:B------:R-:W-:Y:S02]  /*2ac0*/  IMAD R3, R19.reuse, UR5, R0 ;  /* 0x0000000513037c24 */ /* 0x040fe4000f8e0200 */
[----:B------:R-:W-:Y:S01]  /*2ad0*/  IMAD.SHL.U32 R0, R22, 0x40, RZ ;  /* 0x0000004016007824 */ /* 0x000fe200078e00ff */
[----:B------:R-:W-:Y:S01]  /*2ae0*/  SHF.R.S32.HI R13, RZ, 0x1f, R12 ;  /* 0x0000001fff0d7819 */ /* 0x000fe2000001140c */
[----:B------:R-:W-:Y:S01]  /*2af0*/  IMAD.WIDE.U32 R4, R19, UR4, R92 ;  /* 0x0000000413047c25 */ /* 0x000fe2000f8e005c */
[----:B------:R-:W-:-:S02]  /*2b00*/  ULDC.64 UR4, c[0x0][0x5c8] ;  /* 0x0001720000047ab9 */ /* 0x000fc40000000a00 */
[----:B------:R-:W-:Y:S01]  /*2b10*/  ISETP.GE.AND P0, PT, R0, UR6, PT ;  /* 0x0000000600007c0c */ /* 0x000fe2000bf06270 */
[----:B------:R-:W-:Y:S01]  /*2b20*/  ULDC UR6, c[0x0][0x288] ;  /* 0x0000a20000067ab9 */ /* 0x000fe20000000800 */
[----:B------:R-:W-:Y:S01]  /*2b30*/  IADD3 R4, P1, R12, R4, RZ ;  /* 0x000000040c047210 */ /* 0x000fe20007f3e0ff */
[----:B------:R-:W-:Y:S01]  /*2b40*/  IMAD.WIDE R104, R22, 0x40, R90 ;  /* 0x0000004016687825 */ /* 0x000fe200078e025a */
[----:B------:R-:W-:Y:S02]  /*2b50*/  ISETP.GE.OR P0, PT, R12, UR6, P0 ;  /* 0x000000060c007c0c */ /* 0x000fe40008706670 */
[----:B------:R-:W-:Y:S01]  /*2b60*/  IADD3.X R5, R13, R5, R3, P1, !PT ;  /* 0x000000050d057210 */ /* 0x000fe20000ffe403 */
[----:B------:R-:W-:-:S04]  /*2b70*/  IMAD R7, R105, UR4, RZ ;  /* 0x0000000469077c24 */ /* 0x000fc8000f8e02ff */
[C---:B------:R-:W-:Y:S02]  /*2b80*/  IMAD R7, R104.reuse, UR5, R7 ;  /* 0x0000000568077c24 */ /* 0x040fe4000f8e0207 */
[----:B------:R-:W-:-:S04]  /*2b90*/  IMAD.WIDE.U32 R106, R104, UR4, R4 ;  /* 0x00000004686a7c25 */ /* 0x000fc8000f8e0004 */
[----:B------:R-:W-:Y:S05]  /*2ba0*/  @P0 BRA `(.L_x_32) ;  /* 0x0000003000d00947 */ /* 0x000fea0003800000 */
[----:B-----5:R-:W-:Y:S01]  /*2bb0*/  FSETP.NEU.AND P0, PT, R89, RZ, PT ;  /* 0x000000ff5900720b */ /* 0x020fe20003f0d000 */
[----:B------:R-:W-:Y:S01]  /*2bc0*/  IMAD.IADD R3, R97, 0x1, -R12 ;  /* 0x0000000161037824 */ /* 0x000fe200078e0a0c */
[----:B------:R-:W-:Y:S01]  /*2bd0*/  BSSY B0, `(.L_x_32) ;  /* 0x0000331000007945 */ /* 0x000fe20003800000 */
[----:B------:R-:W-:Y:S02]  /*2be0*/  IMAD.IADD R0, R101, 0x1, -R0 ;  /* 0x0000000165007824 */ /* 0x000fe400078e0a00 */
[----:B------:R-:W-:Y:S01]  /*2bf0*/  IMAD.IADD R115, R107, 0x1, R7 ;  /* 0x000000016b737824 */ /* 0x000fe200078e0207 */
[----:B------:R-:W-:-:S04]  /*2c00*/  ISETP.GT.AND P3, PT, R3, RZ, PT ;  /* 0x000000ff0300720c */ /* 0x000fc80003f64270 */
[----:B------:R-:W-:-:S03]  /*2c10*/  ISETP.GT.AND P1, PT, R0, RZ, P3 ;  /* 0x000000ff0000720c */ /* 0x000fc60001f24270 */
[----:B------:R-:W-:Y:S10]  /*2c20*/  @!P0 BRA `(.L_x_33) ;  /* 0x0000002400148947 */ /* 0x000ff40003800000 */
[----:B------:R-:W0:Y:S01]  /*2c30*/  LDC.64 R108, c[0x0][0x5b8] ;  /* 0x00016e00ff6c7b82 */ /* 0x000e220000000a00 */
[----:B------:R-:W-:-:S07]  /*2c40*/  ULDC.64 UR4, c[0x0][0x5c0] ;  /* 0x0001700000047ab9 */ /* 0x000fce0000000a00 */
[----:B------:R-:W1:Y:S08]  /*2c50*/  LDC.64 R110, c[0x0][0x5b0] ;  /* 0x00016c00ff6e7b82 */ /* 0x000e700000000a00 */
[----:B------:R-:W2:Y:S01]  /*2c60*/  LDC.64 R112, c[0x0][0x5a8] ;  /* 0x00016a00ff707b82 */ /* 0x000ea20000000a00 */
[-C--:B0-----:R-:W-:Y:S02]  /*2c70*/  IMAD R6, R9, R108.reuse, RZ ;  /* 0x0000006c09067224 */ /* 0x081fe400078e02ff */
[----:B------:R-:W-:-:S04]  /*2c80*/  IMAD.WIDE.U32 R4, R19, R108, R92 ;  /* 0x0000006c13047225 */ /* 0x000fc800078e005c */
[----:B------:R-:W-:Y:S01]  /*2c90*/  IMAD R107, R19, R109, R6 ;  /* 0x0000006d136b7224 */ /* 0x000fe200078e0206 */
[----:B------:R-:W-:Y:S01]  /*2ca0*/  IADD3 R6, P0, R12, R4, RZ ;  /* 0x000000040c067210 */ /* 0x000fe20007f1e0ff */
[----:B-1----:R-:W-:-:S03]  /*2cb0*/  IMAD R4, R105, R110, RZ ;  /* 0x0000006e69047224 */ /* 0x002fc600078e02ff */
[----:B------:R-:W-:Y:S01]  /*2cc0*/  IADD3.X R7, R13, R5, R107, P0, !PT ;  /* 0x000000050d077210 */ /* 0x000fe200007fe46b */
[C---:B------:R-:W-:Y:S02]  /*2cd0*/  IMAD R105, R104.reuse, R111, R4 ;  /* 0x0000006f68697224 */ /* 0x040fe400078e0204 */
[----:B------:R-:W-:-:S04]  /*2ce0*/  IMAD.WIDE.U32 R4, R104, R110, R6 ;  /* 0x0000006e68047225 */ /* 0x000fc800078e0006 */
[----:B------:R-:W-:Y:S01]  /*2cf0*/  IMAD.IADD R5, R5, 0x1, R105 ;  /* 0x0000000105057824 */ /* 0x000fe200078e0269 */
[----:B--2---:R-:W-:-:S04]  /*2d00*/  LEA R10, P0, R4, R112, 0x2 ;  /* 0x00000070040a7211 */ /* 0x004fc800078010ff */
[----:B------:R-:W-:-:S05]  /*2d10*/  LEA.HI.X R11, R4, R113, R5, 0x2, P0 ;  /* 0x00000071040b7211 */ /* 0x000fca00000f1405 */
[----:B------:R0:W2:Y:S01]  /*2d20*/  @P1 LDG.E.LTC128B R18, desc[UR46][R10.64] ;  /* 0x0000002e0a121981 */ /* 0x0000a2000c1e1920 */
[----:B------:R-:W-:Y:S01]  /*2d30*/  IMAD.WIDE.U32 R4, R104, R110, R12 ;  /* 0x0000006e68047225 */ /* 0x000fe200078e000c */
[----:B------:R-:W-:Y:S01]  /*2d40*/  SHF.L.U64.HI R21, R110, 0x3, R111 ;  /* 0x000000036e157819 */ /* 0x000fe2000001026f */
[----:B------:R-:W-:Y:S01]  /*2d50*/  BSSY B1, `(.L_x_34) ;  /* 0x0000017000017945 */ /* 0x000fe20003800000 */
[----:B------:R-:W-:Y:S01]  /*2d60*/  ISETP.GT.AND P3, PT, R0, 0x8, P3 ;  /* 0x000000080000780c */ /* 0x000fe20001f64270 */
[----:B------:R-:W-:Y:S01]  /*2d70*/  IMAD.SHL.U32 R20, R110, 0x8, RZ ;  /* 0x000000086e147824 */ /* 0x000fe200078e00ff */
[----:B------:R-:W-:-:S03]  /*2d80*/  IADD3 R14, P0, R92, R4, RZ ;  /* 0x000000045c0e7210 */ /* 0x000fc60007f1e0ff */
[----:B------:R-:W-:Y:S01]  /*2d90*/  IMAD.WIDE.U32 R20, R104, R110, R20 ;  /* 0x0000006e68147225 */ /* 0x000fe200078e0014 */
[----:B------:R-:W-:Y:S02]  /*2da0*/  IADD3.X R15, R93, R105, R5, P0, !PT ;  /* 0x000000695d0f7210 */ /* 0x000fe400007fe405 */
[----:B------:R-:W-:Y:S01]  /*2db0*/  LEA R8, P0, R106, UR4, 0x2 ;  /* 0x000000046a087c11 */ /* 0x000fe2000f8010ff */
[----:B------:R-:W-:Y:S01]  /*2dc0*/  IMAD.IADD R105, R105, 0x1, R21 ;  /* 0x0000000169697824 */ /* 0x000fe200078e0215 */
[----:B0-----:R-:W-:Y:S01]  /*2dd0*/  IADD3 R10, P2, R6, R20, RZ ;  /* 0x00000014060a7210 */ /* 0x001fe20007f5e0ff */
[----:B------:R-:W-:Y:S01]  /*2de0*/  IMAD.WIDE.U32 R14, R19, R108, R14 ;  /* 0x0000006c130e7225 */ /* 0x000fe200078e000e */
[----:B------:R-:W-:-:S03]  /*2df0*/  LEA.HI.X R9, R106, UR5, R115, 0x2, P0 ;  /* 0x000000056a097c11 */ /* 0x000fc600080f1473 */
[----:B------:R-:W-:Y:S01]  /*2e00*/  IMAD.IADD R15, R107, 0x1, R15 ;  /* 0x000000016b0f7824 */ /* 0x000fe200078e020f */
[----:B------:R-:W-:Y:S01]  /*2e10*/  LEA R4, P0, R14, R112, 0x2 ;  /* 0x000000700e047211 */ /* 0x000fe200078010ff */
[----:B------:R-:W-:Y:S02]  /*2e20*/  IMAD.X R7, R105, 0x1, R7, P2 ;  /* 0x0000000169077824 */ /* 0x000fe400010e0607 */
[----:B--2---:R-:W-:-:S04]  /*2e30*/  FMUL R5, R18, R89 ;  /* 0x0000005912057220 */ /* 0x004fc80000400000 */
[----:B------:R-:W-:Y:S01]  /*2e40*/  FFMA R11, R24, R88, R5 ;  /* 0x00000058180b7223 */ /* 0x000fe20000000005 */
[----:B------:R-:W-:Y:S02]  /*2e50*/  LEA.HI.X R5, R14, R113, R15, 0x2, P0 ;  /* 0x000000710e057211 */ /* 0x000fe400000f140f */
[----:B------:R-:W-:Y:S02]  /*2e60*/  ISETP.GT.AND P0, PT, R3, 0x1, PT ;  /* 0x000000010300780c */ /* 0x000fe40003f04270 */
[----:B------:R0:W-:Y:S01]  /*2e70*/  @P1 STG.E desc[UR46][R8.64], R11 ;  /* 0x0000000b08001986 */ /* 0x0001e2000c10192e */
[----:B------:R-:W-:Y:S02]  /*2e80*/  LEA R14, P1, R10, R112, 0x2 ;  /* 0x000000700a0e7211 */ /* 0x000fe400078210ff */
[----:B------:R-:W-:-:S13]  /*2e90*/  ISETP.GT.AND P4, PT, R0, RZ, P0 ;  /* 0x000000ff0000720c */ /* 0x000fda0000784270 */
[----:B0-----:R-:W-:Y:S05]  /*2ea0*/  @!P4 BRA `(.L_x_35) ;  /* 0x000000000004c947 */ /* 0x001fea0003800000 */
[----:B------:R0:W5:Y:S02]  /*2eb0*/  LDG.E.LTC128B R18, desc[UR46][R4.64+0x4] ;  /* 0x0000042e04127981 */ /* 0x000164000c1e1920 */
.L_x_35:
[----:B------:R-:W-:Y:S05]  /*2ec0*/  BSYNC B1 ;  /* 0x0000000000017941 */ /* 0x000fea0003800000 */
.L_x_34:
[----:B-----5:R-:W-:Y:S01]  /*2ed0*/  FMUL R6, R18, R89 ;  /* 0x0000005912067220 */ /* 0x020fe20000400000 */
[----:B------:R-:W-:-:S03]  /*2ee0*/  LEA.HI.X R15, R10, R113, R7, 0x2, P1 ;  /* 0x000000710a0f7211 */ /* 0x000fc600008f1407 */
[----:B------:R-:W-:-:S05]  /*2ef0*/  FFMA R25, R25, R88, R6 ;  /* 0x0000005819197223 */ /* 0x000fca0000000006 */
[----:B------:R1:W-:Y:S04]  /*2f00*/  @P4 STG.E desc[UR46][R8.64+0x4], R25 ;  /* 0x0000041908004986 */ /* 0x0003e8000c10192e */
[----:B------:R-:W2:Y:S01]  /*2f10*/  @P3 LDG.E.LTC128B R18, desc[UR46][R14.64] ;  /* 0x0000002e0e123981 */ /* 0x000ea2000c1e1920 */
[----:B------:R-:W-:Y:S01]  /*2f20*/  IADD3 R12, P1, P2, R92, R20, R12 ;  /* 0x000000145c0c7210 */ /* 0x000fe20007a3e00c */
[----:B------:R-:W-:Y:S01]  /*2f30*/  BSSY B1, `(.L_x_36) ;  /* 0x0000010000017945 */ /* 0x000fe20003800000 */
[C---:B------:R-:W-:Y:S02]  /*2f40*/  SHF.L.U64.HI R11, R94.reuse, 0x2, R95 ;  /* 0x000000025e0b7819 */ /* 0x040fe4000001025f */
[----:B------:R-:W-:Y:S02]  /*2f50*/  IADD3.X R13, R93, R105, R13, P1, P2 ;  /* 0x000000695d0d7210 */ /* 0x000fe40000fe440d */
[----:B------:R-:W-:-:S02]  /*2f60*/  LEA R10, P2, R94, R8, 0x2 ;  /* 0x000000085e0a7211 */ /* 0x000fc400078410ff */
[----:B------:R-:W-:Y:S01]  /*2f70*/  ISETP.GT.AND P0, PT, R0, 0x8, P0 ;  /* 0x000000080000780c */ /* 0x000fe20000704270 */
[----:B------:R-:W-:Y:S01]  /*2f80*/  IMAD.WIDE.U32 R12, R19, R108, R12 ;  /* 0x0000006c130c7225 */ /* 0x000fe200078e000c */
[----:B------:R-:W-:-:S03]  /*2f90*/  ISETP.GT.AND P1, PT, R3, 0x8, PT ;  /* 0x000000080300780c */ /* 0x000fc60003f24270 */
[----:B------:R-:W-:Y:S01]  /*2fa0*/  IMAD.X R11, R11, 0x1, R9, P2 ;  /* 0x000000010b0b7824 */ /* 0x000fe200010e0609 */
[----:B------:R-:W-:Y:S01]  /*2fb0*/  LEA R6, P4, R12, R112, 0x2 ;  /* 0x000000700c067211 */ /* 0x000fe200078810ff */
[----:B------:R-:W-:Y:S02]  /*2fc0*/  IMAD.IADD R13, R107, 0x1, R13 ;  /* 0x000000016b0d7824 */ /* 0x000fe400078e020d */
[----:B--2---:R-:W-:-:S04]  /*2fd0*/  FMUL R7, R18, R89 ;  /* 0x0000005912077220 */ /* 0x004fc80000400000 */
[----:B------:R-:W-:Y:S01]  /*2fe0*/  FFMA R15, R26, R88, R7 ;  /* 0x000000581a0f7223 */ /* 0x000fe20000000007 */
[----:B------:R-:W-:-:S04]  /*2ff0*/  LEA.HI.X R7, R12, R113, R13, 0x2, P4 ;  /* 0x000000710c077211 */ /* 0x000fc800020f140d */
[----:B------:R1:W-:Y:S01]  /*3000*/  @P3 STG.E desc[UR46][R10.64], R15 ;  /* 0x0000000f0a003986 */ /* 0x0003e2000c10192e */
[----:B------:R-:W-:Y:S05]  /*3010*/  @!P0 BRA `(.L_x_37) ;  /* 0x0000000000048947 */ /* 0x000fea0003800000 */
[----:B------:R2:W5:Y:S02]  /*3020*/  LDG.E.LTC128B R18, desc[UR46][R6.64+0x4] ;  /* 0x0000042e06127981 */ /* 0x000564000c1e1920 */
.L_x_37:
[----:B------:R-:W-:Y:S05]  /*3030*/  BSYNC B1 ;  /* 0x0000000000017941 */ /* 0x000fea0003800000 */
.L_x_36:
[----:B-----5:R-:W-:Y:S01]  /*3040*/  FMUL R12, R18, R89 ;  /* 0x00000059120c7220 */ /* 0x020fe20000400000 */
[----:B------:R-:W-:Y:S01]  /*3050*/  ISETP.GT.AND P3, PT, R0, RZ, P1 ;  /* 0x000000ff0000720c */ /* 0x000fe20000f64270 */
[----:B------:R-:W-:Y:S01]  /*3060*/  BSSY B1, `(.L_x_38) ;  /* 0x0000006000017945 */ /* 0x000fe20003800000 */
[----:B------:R-:W-:Y:S01]  /*3070*/  ISETP.GT.AND P2, PT, R3, 0x9, PT ;  /* 0x000000090300780c */ /* 0x000fe20003f44270 */
[----:B------:R-:W-:-:S05]  /*3080*/  FFMA R27, R27, R88, R12 ;  /* 0x000000581b1b7223 */ /* 0x000fca000000000c */
[----:B------:R3:W-:Y:S05]  /*3090*/  @P0 STG.E desc[UR46][R10.64+0x4], R27 ;  /* 0x0000041b0a000986 */ /* 0x0007ea000c10192e */
[----:B------:R-:W-:Y:S05]  /*30a0*/  @!P3 BRA `(.L_x_39) ;  /* 0x000000000004b947 */ /* 0x000fea0003800000 */
[----:B------:R4:W5:Y:S02]  /*30b0*/  LDG.E.LTC128B R18, desc[UR46][R4.64+0x20] ;  /* 0x0000202e04127981 */ /* 0x000964000c1e1920 */
.L_x_39:
[----:B------:R-:W-:Y:S05]  /*30c0*/  BSYNC B1 ;  /* 0x0000000000017941 */ /* 0x000fea0003800000 */
.L_x_38:
[----:B-----5:R-:W-:Y:S01]  /*30d0*/  FMUL R13, R18, R89 ;  /* 0x00000059120d7220 */ /* 0x020fe20000400000 */
[----:B------:R-:W-:Y:S01]  /*30e0*/  ISETP.GT.AND P0, PT, R0, RZ, P2 ;  /* 0x000000ff0000720c */ /* 0x000fe20001704270 */
[----:B------:R-:W-:Y:S02]  /*30f0*/  BSSY B1, `(.L_x_40) ;  /* 0x0000005000017945 */ /* 0x000fe40003800000 */
[----:B------:R-:W-:-:S05]  /*3100*/  FFMA R13, R28, R88, R13 ;  /* 0x000000581c0d7223 */ /* 0x000fca000000000d */
[----:B------:R0:W-:Y:S05]  /*3110*/  @P3 STG.E desc[UR46][R8.64+0x20], R13 ;  /* 0x0000200d08003986 */ /* 0x0001ea000c10192e */
[----:B------:R-:W-:Y:S05]  /*3120*/  @!P0 BRA `(.L_x_41) ;  /* 0x0000000000048947 */ /* 0x000fea0003800000 */
[----:B------:R0:W5:Y:S02]  /*3130*/  LDG.E.LTC128B R18, desc[UR46][R4.64+0x24] ;  /* 0x0000242e04127981 */ /* 0x000164000c1e1920 */
.L_x_41:
[----:B------:R-:W-:Y:S05]  /*3140*/  BSYNC B1 ;  /* 0x0000000000017941 */ /* 0x000fea0003800000 */
.L_x_40:
[----:B-----5:R-:W-:Y:S01]  /*3150*/  FMUL R12, R18, R89 ;  /* 0x00000059120c7220 */ /* 0x020fe20000400000 */
[----:B------:R-:W-:Y:S01]  /*3160*/  ISETP.GT.AND P1, PT, R0, 0x8, P1 ;  /* 0x000000080000780c */ /* 0x000fe20000f24270 */
[----:B------:R-:W-:Y:S02]  /*3170*/  BSSY B1, `(.L_x_42) ;  /* 0x0000005000017945 */ /* 0x000fe40003800000 */
[----:B------:R-:W-:-:S05]  /*3180*/  FFMA R29, R29, R88, R12 ;  /* 0x000000581d1d7223 */ /* 0x000fca000000000c */
[----:B------:R0:W-:Y:S05]  /*3190*/  @P0 STG.E desc[UR46][R8.64+0x24], R29 ;  /* 0x0000241d08000986 */ /* 0x0001ea000c10192e */
[----:B------:R-:W-:Y:S05]  /*31a0*/  @!P1 BRA `(.L_x_43) ;  /* 0x0000000000049947 */ /* 0x000fea0003800000 */
[----:B------:R0:W5:Y:S02]  /*31b0*/  LDG.E.LTC128B R18, desc[UR46][R6.64+0x20] ;  /* 0x0000202e06127981 */ /* 0x000164000c1e1920 */
.L_x_43:
[----:B------:R-:W-:Y:S05]  /*31c0*/  BSYNC B1 ;  /* 0x0000000000017941 */ /* 0x000fea0003800000 */
.L_x_42:
[----:B0----5:R-:W-:Y:S01]  /*31d0*/  FMUL R13, R18, R89 ;  /* 0x00000059120d7220 */ /* 0x021fe20000400000 */
[----:B------:R-:W-:Y:S01]  /*31e0*/  ISETP.GT.AND P2, PT, R0, 0x8, P2 ;  /* 0x000000080000780c */ /* 0x000fe20001744270 */
[----:B------:R-:W-:Y:S01]  /*31f0*/  BSSY B1, `(.L_x_44) ;  /* 0x0000006000017945 */ /* 0x000fe20003800000 */
[----:B------:R-:W-:Y:S01]  /*3200*/  ISETP.GT.AND P0, PT, R3, 0x10, PT ;  /* 0x000000100300780c */ /* 0x000fe20003f04270 */
[----:B------:R-:W-:-:S05]  /*3210*/  FFMA R13, R30, R88, R13 ;  /* 0x000000581e0d7223 */ /* 0x000fca000000000d */
[----:B------:R0:W-:Y:S05]  /*3220*/  @P1 STG.E desc[UR46][R10.64+0x20], R13 ;  /* 0x0000200d0a001986 */ /* 0x0001ea000c10192e */
[----:B------:R-:W-:Y:S05]  /*3230*/  @!P2 BRA `(.L_x_45) ;  /* 0x000000000004a947 */ /* 0x000fea0003800000 */
[----:B------:R0:W5:Y:S02]  /*3240*/  LDG.E.LTC128B R18, desc[UR46][R6.64+0x24] ;  /* 0x0000242e06127981 */ /* 0x000164000c1e1920 */
.L_x_45:
[----:B------:R-:W-:Y:S05]  /*3250*/  BSYNC B1 ;  /* 0x0000000000017941 */ /* 0x000fea0003800000 */
.L_x_44:
        /* <DEDUP_REMOVED lines=8> */
.L_x_47:
[----:B------:R-:W-:Y:S05]  /*32e0*/  BSYNC B1 ;  /* 0x0000000000017941 */ /* 0x000fea0003800000 */
.L_x_46:
[----:B0----5:R-:W-:Y:S01]  /*32f0*/  FMUL R13, R18, R89 ;  /* 0x00000059120d7220 */ /* 0x021fe20000400000 */
[----:B------:R-:W-:Y:S01]  /*3300*/  ISETP.GT.AND P2, PT, R0, RZ, P1 ;  /* 0x000000ff0000720c */ /* 0x000fe20000f44270 */
[----:B------:R-:W-:Y:S02]  /*3310*/  BSSY B1, `(.L_x_48) ;  /* 0x0000005000017945 */ /* 0x000fe40003800000 */
[----:B------:R-:W-:-:S05]  /*3320*/  FFMA R13, R32, R88, R13 ;  /* 0x00000058200d7223 */ /* 0x000fca000000000d */
[----:B------:R0:W-:Y:S05]  /*3330*/  @P3 STG.E desc[UR46][R8.64+0x40], R13 ;  /* 0x0000400d08003986 */ /* 0x0001ea000c10192e */
[----:B------:R-:W-:Y:S05]  /*3340*/  @!P2 BRA `(.L_x_49) ;  /* 0x000000000004a947 */ /* 0x000fea0003800000 */
[----:B------:R0:W5:Y:S02]  /*3350*/  LDG.E.LTC128B R18, desc[UR46][R4.64+0x44] ;  /* 0x0000442e04127981 */ /* 0x000164000c1e1920 */
.L_x_49:
[----:B------:R-:W-:Y:S05]  /*3360*/  BSYNC B1 ;  /* 0x0000000000017941 */ /* 0x000fea0003800000 */
.L_x_48:
[----:B-----5:R-:W-:Y:S01]  /*3370*/  FMUL R12, R18, R89 ;  /* 0x00000059120c7220 */ /* 0x020fe20000400000 */
[----:B------:R-:W-:Y:S01]  /*3380*/  ISETP.GT.AND P0, PT, R0, 0x8, P0 ;  /* 0x000000080000780c */ /* 0x000fe20000704270 */
[----:B------:R-:W-:Y:S02]  /*3390*/  BSSY B1, `(.L_x_50) ;  /* 0x0000005000017945 */ /* 0x000fe40003800000 */
[----:B------:R-:W-:-:S05]  /*33a0*/  FFMA R33, R33, R88, R12 ;  /* 0x0000005821217223 */ /* 0x000fca000000000c */
[----:B------:R0:W-:Y:S05]  /*33b0*/  @P2 STG.E desc[UR46][R8.64+0x44], R33 ;  /* 0x0000442108002986 */ /* 0x0001ea000c10192e */
[----:B------:R-:W-:Y:S05]  /*33c0*/  @!P0 BRA `(.L_x_51) ;  /* 0x0000000000048947 */ /* 0x000fea0003800000 */
[----:B------:R0:W5:Y:S02]  /*33d0*/  LDG.E.LTC128B R18, desc[UR46][R6.64+0x40] ;  /* 0x0000402e06127981 */ /* 0x000164000c1e1920 */
.L_x_51:
[----:B------:R-:W-:Y:S05]  /*33e0*/  BSYNC B1 ;  /* 0x0000000000017941 */ /* 0x000fea0003800000 */
.L_x_50:
        /* <DEDUP_REMOVED lines=8> */
.L_x_53:
[----:B------:R-:W-:Y:S05]  /*3470*/  BSYNC B1 ;  /* 0x0000000000017941 */ /* 0x000fea0003800000 */
.L_x_52:
        /* <DEDUP_REMOVED lines=8> */
.L_x_55:
[----:B------:R-:W-:Y:S05]  /*3500*/  BSYNC B1 ;  /* 0x0000000000017941 */ /* 0x000fea0003800000 */
.L_x_54:
[----:B0----5:R-:W-:Y:S01]  /*3510*/  FMUL R13, R18, R89 ;  /* 0x00000059120d7220 */ /* 0x021fe20000400000 */
[----:B------:R-:W-:Y:S01]  /*3520*/  ISETP.GT.AND P1, PT, R0, RZ, P0 ;  /* 0x000000ff0000720c */ /* 0x000fe20000724270 */
[----:B------:R-:W-:Y:S02]  /*3530*/  BSSY B1, `(.L_x_56) ;  /* 0x0000005000017945 */ /* 0x000fe40003800000 */
[----:B------:R-:W-:-:S05]  /*3540*/  FFMA R13, R36, R88, R13 ;  /* 0x00000058240d7223 */ /* 0x000fca000000000d */
[----:B------:R0:W-:Y:S05]  /*3550*/  @P3 STG.E desc[UR46][R8.64+0x60], R13 ;  /* 0x0000600d08003986 */ /* 0x0001ea000c10192e */
[----:B------:R-:W-:Y:S05]  /*3560*/  @!P1 BRA `(.L_x_57) ;  /* 0x0000000000049947 */ /* 0x000fea0003800000 */
[----:B------:R0:W5:Y:S02]  /*3570*/  LDG.E.LTC128B R18, desc[UR46][R4.64+0x64] ;  /* 0x0000642e04127981 */ /* 0x000164000c1e1920 */
.L_x_57:
[----:B------:R-:W-:Y:S05]  /*3580*/  BSYNC B1 ;  /* 0x0000000000017941 */ /* 0x000fea0003800000 */
.L_x_56:
[----:B-----5:R-:W-:Y:S01]  /*3590*/  FMUL R12, R18, R89 ;  /* 0x00000059120c7220 */ /* 0x020fe20000400000 */
[----:B------:R-:W-:Y:S01]  /*35a0*/  ISETP.GT.AND P2, PT, R0, 0x8, P2 ;  /* 0x000000080000780c */ /* 0x000fe20001744270 */
[----:B------:R-:W-:Y:S02]  /*35b0*/  BSSY B1, `(.L_x_58) ;  /* 0x0000005000017945 */ /* 0x000fe40003800000 */
[----:B------:R-:W-:-:S05]  /*35c0*/  FFMA R37, R37, R88, R12 ;  /* 0x0000005825257223 */ /* 0x000fca000000000c */
[----:B------:R0:W-:Y:S05]  /*35d0*/  @P1 STG.E desc[UR46][R8.64+0x64], R37 ;  /* 0x0000642508001986 */ /* 0x0001ea000c10192e */
[----:B------:R-:W-:Y:S05]  /*35e0*/  @!P2 BRA `(.L_x_59) ;  /* 0x000000000004a947 */ /* 0x000fea0003800000 */
[----:B------:R0:W5:Y:S02]  /*35f0*/  LDG.E.LTC128B R18, desc[UR46][R6.64+0x60] ;  /* 0x0000602e06127981 */ /* 0x000164000c1e1920 */
.L_x_59:
[----:B------:R-:W-:Y:S05]  /*3600*/  BSYNC B1 ;  /* 0x0000000000017941 */ /* 0x000fea0003800000 */
.L_x_58:
        /* <DEDUP_REMOVED lines=8> */
.L_x_61:
[----:B------:R-:W-:Y:S05]  /*3690*/  BSYNC B1 ;  /* 0x0000000000017941 */ /* 0x000fea0003800000 */
.L_x_60:
        /* <DEDUP_REMOVED lines=8> */
.L_x_63:
[----:B------:R-:W-:Y:S05]  /*3720*/  BSYNC B1 ;  /* 0x0000000000017941 */ /* 0x000fea0003800000 */
.L_x_62:
[----:B0----5:R-:W-:Y:S01]  /*3730*/  FMUL R13, R18, R89 ;  /* 0x00000059120d7220 */ /* 0x021fe20000400000 */
[----:B------:R-:W-:Y:S01]  /*3740*/  ISETP.GT.AND P0, PT, R0, RZ, P2 ;  /* 0x000000ff0000720c */ /* 0x000fe20001704270 */
[----:B------:R-:W-:Y:S02]  /*3750*/  BSSY B1, `(.L_x_64) ;  /* 0x0000005000017945 */ /* 0x000fe40003800000 */
[----:B------:R-:W-:-:S05]  /*3760*/  FFMA R13, R40, R88, R13 ;  /* 0x00000058280d7223 */ /* 0x000fca000000000d */
[----:B------:R0:W-:Y:S05]  /*3770*/  @P3 STG.E desc[UR46][R8.64+0x80], R13 ;  /* 0x0000800d08003986 */ /* 0x0001ea000c10192e */
[----:B------:R-:W-:Y:S05]  /*3780*/  @!P0 BRA `(.L_x_65) ;  /* 0x0000000000048947 */ /* 0x000fea0003800000 */
[----:B------:R0:W5:Y:S02]  /*3790*/  LDG.E.LTC128B R18, desc[UR46][R4.64+0x84] ;  /* 0x0000842e04127981 */ /* 0x000164000c1e1920 */
.L_x_65:
[----:B------:R-:W-:Y:S05]  /*37a0*/  BSYNC B1 ;  /* 0x0000000000017941 */ /* 0x000fea0003800000 */
.L_x_64:
[----:B-----5:R-:W-:Y:S01]  /*37b0*/  FMUL R12, R18, R89 ;  /* 0x00000059120c7220 */ /* 0x020fe20000400000 */
[----:B------:R-:W-:Y:S01]  /*37c0*/  ISETP.GT.AND P1, PT, R0, 0x8, P1 ;  /* 0x000000080000780c */ /* 0x000fe20000f24270 */
[----:B------:R-:W-:Y:S02]  /*37d0*/  BSSY B1, `(.L_x_66) ;  /* 0x0000005000017945 */ /* 0x000fe40003800000 */
[----:B------:R-:W-:-:S05]  /*37e0*/  FFMA R41, R41, R88, R12 ;  /* 0x0000005829297223 */ /* 0x000fca000000000c */
[----:B------:R0:W-:Y:S05]  /*37f0*/  @P0 STG.E desc[UR46][R8.64+0x84], R41 ;  /* 0x0000842908000986 */ /* 0x0001ea000c10192e */
[----:B------:R-:W-:Y:S05]  /*3800*/  @!P1 BRA `(.L_x_67) ;  /* 0x0000000000049947 */ /* 0x000fea0003800000 */
[----:B------:R0:W5:Y:S02]  /*3810*/  LDG.E.LTC128B R18, desc[UR46][R6.64+0x80] ;  /* 0x0000802e06127981 */ /* 0x000164000c1e1920 */
.L_x_67:
[----:B------:R-:W-:Y:S05]  /*3820*/  BSYNC B1 ;  /* 0x0000000000017941 */ /* 0x000fea0003800000 */
.L_x_66:
        /* <DEDUP_REMOVED lines=8> */
.L_x_69:
[----:B------:R-:W-:Y:S05]  /*38b0*/  BSYNC B1 ;  /* 0x0000000000017941 */ /* 0x000fea0003800000 */
.L_x_68:
        /* <DEDUP_REMOVED lines=8> */
.L_x_71:
[----:B------:R-:W-:Y:S05]  /*3940*/  BSYNC B1 ;  /* 0x0000000000017941 */ /* 0x000fea0003800000 */
.L_x_70:
[----:B0----5:R-:W-:Y:S01]  /*3950*/  FMUL R13, R18, R89 ;  /* 0x00000059120d7220 */ /* 0x021fe20000400000 */
[----:B------:R-:W-:Y:S01]  /*3960*/  ISETP.GT.AND P2, PT, R0, RZ, P1 ;  /* 0x000000ff0000720c */ /* 0x000fe20000f44270 */
[----:B------:R-:W-:Y:S02]  /*3970*/  BSSY B1, `(.L_x_72) ;  /* 0x0000005000017945 */ /* 0x000fe40003800000 */
[----:B------:R-:W-:-:S05]  /*3980*/  FFMA R13, R44, R88, R13 ;  /* 0x000000582c0d7223 */ /* 0x000fca000000000d */
[----:B------:R0:W-:Y:S05]  /*3990*/  @P3 STG.E desc[UR46][R8.64+0xa0], R13 ;  /* 0x0000a00d08003986 */ /* 0x0001ea000c10192e */
[----:B------:R-:W-:Y:S05]  /*39a0*/  @!P2 BRA `(.L_x_73) ;  /* 0x000000000004a947 */ /* 0x000fea0003800000 */
[----:B------:R0:W5:Y:S02]  /*39b0*/  LDG.E.LTC128B R18, desc[UR46][R4.64+0xa4] ;  /* 0x0000a42e04127981 */ /* 0x000164000c1e1920 */
.L_x_73:
[----:B------:R-:W-:Y:S05]  /*39c0*/  BSYNC B1 ;  /* 0x0000000000017941 */ /* 0x000fea0003800000 */
.L_x_72:
[----:B-----5:R-:W-:Y:S01]  /*39d0*/  FMUL R12, R18, R89 ;  /* 0x00000059120c7220 */ /* 0x020fe20000400000 */
[----:B------:R-:W-:Y:S01]  /*39e0*/  ISETP.GT.AND P0, PT, R0, 0x8, P0 ;  /* 0x000000080000780c */ /* 0x000fe20000704270 */
[----:B------:R-:W-:Y:S02]  /*39f0*/  BSSY B1, `(.L_x_74) ;  /* 0x0000005000017945 */ /* 0x000fe40003800000 */
[----:B------:R-:W-:-:S05]  /*3a00*/  FFMA R45, R45, R88, R12 ;  /* 0x000000582d2d7223 */ /* 0x000fca000000000c */
[----:B------:R0:W-:Y:S05]  /*3a10*/  @P2 STG.E desc[UR46][R8.64+0xa4], R45 ;  /* 0x0000a42d08002986 */ /* 0x0001ea000c10192e */
[----:B------:R-:W-:Y:S05]  /*3a20*/  @!P0 BRA `(.L_x_75) ;  /* 0x0000000000048947 */ /* 0x000fea0003800000 */
[----:B------:R0:W5:Y:S02]  /*3a30*/  LDG.E.LTC128B R18, desc[UR46][R6.64+0xa0] ;  /* 0x0000a02e06127981 */ /* 0x000164000c1e1920 */
.L_x_75:
[----:B------:R-:W-:Y:S05]  /*3a40*/  BSYNC B1 ;  /* 0x0000000000017941 */ /* 0x000fea0003800000 */
.L_x_74:
        /* <DEDUP_REMOVED lines=8> */
.L_x_77:
[----:B------:R-:W-:Y:S05]  /*3ad0*/  BSYNC B1 ;  /* 0x0000000000017941 */ /* 0x000fea0003800000 */
.L_x_76:
        /* <DEDUP_REMOVED lines=8> */
.L_x_79:
[----:B------:R-:W-:Y:S05]  /*3b60*/  BSYNC B1 ;  /* 0x0000000000017941 */ /* 0x000fea0003800000 */
.L_x_78:
[----:B0----5:R-:W-:Y:S01]  /*3b70*/  FMUL R13, R18, R89 ;  /* 0x00000059120d7220 */ /* 0x021fe20000400000 */
[----:B------:R-:W-:Y:S01]  /*3b80*/  ISETP.GT.AND P1, PT, R0, RZ, P0 ;  /* 0x000000ff0000720c */ /* 0x000fe20000724270 */
[----:B------:R-:W-:Y:S02]  /*3b90*/  BSSY B1, `(.L_x_80) ;  /* 0x0000005000017945 */ /* 0x000fe40003800000 */
[----:B------:R-:W-:-:S05]  /*3ba0*/  FFMA R13, R48, R88, R13 ;  /* 0x00000058300d7223 */ /* 0x000fca000000000d */
[----:B------:R0:W-:Y:S05]  /*3bb0*/  @P3 STG.E desc[UR46][R8.64+0xc0], R13 ;  /* 0x0000c00d08003986 */ /* 0x0001ea000c10192e */
[----:B------:R-:W-:Y:S05]  /*3bc0*/  @!P1 BRA `(.L_x_81) ;  /* 0x0000000000049947 */ /* 0x000fea0003800000 */
[----:B------:R0:W5:Y:S02]  /*3bd0*/  LDG.E.LTC128B R18, desc[UR46][R4.64+0xc4] ;  /* 0x0000c42e04127981 */ /* 0x000164000c1e1920 */
.L_x_81:
[----:B------:R-:W-:Y:S05]  /*3be0*/  BSYNC B1 ;  /* 0x0000000000017941 */ /* 0x000fea0003800000 */
.L_x_80:
[----:B-----5:R-:W-:Y:S01]  /*3bf0*/  FMUL R12, R18, R89 ;  /* 0x00000059120c7220 */ /* 0x020fe20000400000 */
[----:B------:R-:W-:Y:S01]  /*3c00*/  ISETP.GT.AND P2, PT, R0, 0x8, P2 ;  /* 0x000000080000780c */ /* 0x000fe20001744270 */
[----:B------:R-:W-:Y:S02]  /*3c10*/  BSSY B1, `(.L_x_82) ;  /* 0x0000005000017945 */ /* 0x000fe40003800000 */
[----:B------:R-:W-:-:S05]  /*3c20*/  FFMA R49, R49, R88, R12 ;  /* 0x0000005831317223 */ /* 0x000fca000000000c */
[----:B------:R0:W-:Y:S05]  /*3c30*/  @P1 STG.E desc[UR46][R8.64+0xc4], R49 ;  /* 0x0000c43108001986 */ /* 0x0001ea000c10192e */
[----:B------:R-:W-:Y:S05]  /*3c40*/  @!P2 BRA `(.L_x_83) ;  /* 0x000000000004a947 */ /* 0x000fea0003800000 */
[----:B------:R0:W5:Y:S02]  /*3c50*/  LDG.E.LTC128B R18, desc[UR46][R6.64+0xc0] ;  /* 0x0000c02e06127981 */ /* 0x000164000c1e1920 */
.L_x_83:
[----:B------:R-:W-:Y:S05]  /*3c60*/  BSYNC B1 ;  /* 0x0000000000017941 */ /* 0x000fea0003800000 */
.L_x_82:
        /* <DEDUP_REMOVED lines=8> */
.L_x_85:
[----:B------:R-:W-:Y:S05]  /*3cf0*/  BSYNC B1 ;  /* 0x0000000000017941 */ /* 0x000fea0003800000 */
.L_x_84:
        /* <DEDUP_REMOVED lines=8> */
.L_x_87:
[----:B------:R-:W-:Y:S05]  /*3d80*/  BSYNC B1 ;  /* 0x0000000000017941 */ /* 0x000fea0003800000 */
.L_x_86:
[----:B0----5:R-:W-:Y:S01]  /*3d90*/  FMUL R13, R18, R89 ;  /* 0x00000059120d7220 */ /* 0x021fe20000400000 */
[----:B------:R-:W-:Y:S01]  /*3da0*/  ISETP.GT.AND P0, PT, R0, RZ, P2 ;  /* 0x000000ff0000720c */ /* 0x000fe20001704270 */
[----:B------:R-:W-:Y:S02]  /*3db0*/  BSSY B1, `(.L_x_88) ;  /* 0x0000005000017945 */ /* 0x000fe40003800000 */
[----:B------:R-:W-:-:S05]  /*3dc0*/  FFMA R13, R52, R88, R13 ;  /* 0x00000058340d7223 */ /* 0x000fca000000000d */
[----:B------:R0:W-:Y:S05]  /*3dd0*/  @P3 STG.E desc[UR46][R8.64+0xe0], R13 ;  /* 0x0000e00d08003986 */ /* 0x0001ea000c10192e */
[----:B------:R-:W-:Y:S05]  /*3de0*/  @!P0 BRA `(.L_x_89) ;  /* 0x0000000000048947 */ /* 0x000fea0003800000 */
[----:B------:R0:W5:Y:S02]  /*3df0*/  LDG.E.LTC128B R18, desc[UR46][R4.64+0xe4] ;  /* 0x0000e42e04127981 */ /* 0x000164000c1e1920 */
.L_x_89:
[----:B------:R-:W-:Y:S05]  /*3e00*/  BSYNC B1 ;  /* 0x0000000000017941 */ /* 0x000fea0003800000 */
.L_x_88:
[----:B-----5:R-:W-:Y:S01]  /*3e10*/  FMUL R12, R18, R89 ;  /* 0x00000059120c7220 */ /* 0x020fe20000400000 */
[----:B------:R-:W-:Y:S01]  /*3e20*/  ISETP.GT.AND P1, PT, R0, 0x8, P1 ;  /* 0x000000080000780c */ /* 0x000fe20000f24270 */
[----:B------:R-:W-:Y:S02]  /*3e30*/  BSSY B1, `(.L_x_90) ;  /* 0x0000005000017945 */ /* 0x000fe40003800000 */
[----:B------:R-:W-:-:S05]  /*3e40*/  FFMA R53, R53, R88, R12 ;  /* 0x0000005835357223 */ /* 0x000fca000000000c */
[----:B------:R0:W-:Y:S05]  /*3e50*/  @P0 STG.E desc[UR46][R8.64+0xe4], R53 ;  /* 0x0000e43508000986 */ /* 0x0001ea000c10192e */
[----:B------:R-:W-:Y:S05]  /*3e60*/  @!P1 BRA `(.L_x_91) ;  /* 0x0000000000049947 */ /* 0x000fea0003800000 */
[----:B------:R0:W5:Y:S02]  /*3e70*/  LDG.E.LTC128B R18, desc[UR46][R6.64+0xe0] ;  /* 0x0000e02e06127981 */ /* 0x000164000c1e1920 */
.L_x_91:
[----:B------:R-:W-:Y:S05]  /*3e80*/  BSYNC B1 ;  /* 0x0000000000017941 */ /* 0x000fea0003800000 */
.L_x_90:
        /* <DEDUP_REMOVED lines=8> */
.L_x_93:
[----:B------:R-:W-:Y:S05]  /*3f10*/  BSYNC B1 ;  /* 0x0000000000017941 */ /* 0x000fea0003800000 */
.L_x_92:
        /* <DEDUP_REMOVED lines=8> */
.L_x_95:
[----:B------:R-:W-:Y:S05]  /*3fa0*/  BSYNC B1 ;  /* 0x0000000000017941 */ /* 0x000fea0003800000 */
.L_x_94:
[----:B0----5:R-:W-:Y:S01]  /*3fb0*/  FMUL R13, R18, R89 ;  /* 0x00000059120d7220 */ /* 0x021fe20000400000 */
[----:B------:R-:W-:Y:S01]  /*3fc0*/  ISETP.GT.AND P2, PT, R0, RZ, P1 ;  /* 0x000000ff0000720c */ /* 0x000fe20000f44270 */
[----:B------:R-:W-:Y:S02]  /*3fd0*/  BSSY B1, `(.L_x_96) ;  /* 0x0000005000017945 */ /* 0x000fe40003800000 */
[----:B------:R-:W-:-:S05]  /*3fe0*/  FFMA R13, R56, R88, R13 ;  /* 0x00000058380d7223 */ /* 0x000fca000000000d */
[----:B------:R0:W-:Y:S05]  /*3ff0*/  @P3 STG.E desc[UR46][R8.64+0x100], R13 ;  /* 0x0001000d08003986 */ /* 0x0001ea000c10192e */
[----:B------:R-:W-:Y:S05]  /*4000*/  @!P2 BRA `(.L_x_97) ;  /* 0x000000000004a947 */ /* 0x000fea0003800000 */
[----:B------:R0:W5:Y:S02]  /*4010*/  LDG.E.LTC128B R18, desc[UR46][R4.64+0x104] ;  /* 0x0001042e04127981 */ /* 0x000164000c1e1920 */
.L_x_97:
[----:B------:R-:W-:Y:S05]  /*4020*/  BSYNC B1 ;  /* 0x0000000000017941 */ /* 0x000fea0003800000 */
.L_x_96:
[----:B-----5:R-:W-:Y:S01]  /*4030*/  FMUL R12, R18, R89 ;  /* 0x00000059120c7220 */ /* 0x020fe20000400000 */
[----:B------:R-:W-:Y:S01]  /*4040*/  ISETP.GT.AND P0, PT, R0, 0x8, P0 ;  /* 0x000000080000780c */ /* 0x000fe20000704270 */
[----:B------:R-:W-:Y:S02]  /*4050*/  BSSY B1, `(.L_x_98) ;  /* 0x0000005000017945 */ /* 0x000fe40003800000 */
[----:B------:R-:W-:-:S05]  /*4060*/  FFMA R57, R57, R88, R12 ;  /* 0x0000005839397223 */ /* 0x000fca000000000c */
[----:B------:R0:W-:Y:S05]  /*4070*/  @P2 STG.E desc[UR46][R8.64+0x104], R57 ;  /* 0x0001043908002986 */ /* 0x0001ea000c10192e */
[----:B------:R-:W-:Y:S05]  /*4080*/  @!P0 BRA `(.L_x_99) ;  /* 0x0000000000048947 */ /* 0x000fea0003800000 */
[----:B------:R0:W5:Y:S02]  /*4090*/  LDG.E.LTC128B R18, desc[UR46][R6.64+0x100] ;  /* 0x0001002e06127981 */ /* 0x000164000c1e1920 */
.L_x_99:
[----:B------:R-:W-:Y:S05]  /*40a0*/  BSYNC B1 ;  /* 0x0000000000017941 */ /* 0x000fea0003800000 */
.L_x_98:
        /* <DEDUP_REMOVED lines=8> */
.L_x_101:
[----:B------:R-:W-:Y:S05]  /*4130*/  BSYNC B1 ;  /* 0x0000000000017941 */ /* 0x000fea0003800000 */
.L_x_100:
        /* <DEDUP_REMOVED lines=8> */
.L_x_103:
[----:B------:R-:W-:Y:S05]  /*41c0*/  BSYNC B1 ;  /* 0x0000000000017941 */ /* 0x000fea0003800000 */
.L_x_102:
[----:B0----5:R-:W-:Y:S01]  /*41d0*/  FMUL R13, R18, R89 ;  /* 0x00000059120d7220 */ /* 0x021fe20000400000 */
[----:B------:R-:W-:Y:S01]  /*41e0*/  ISETP.GT.AND P1, PT, R0, RZ, P0 ;  /* 0x000000ff0000720c */ /* 0x000fe20000724270 */
[----:B------:R-:W-:Y:S02]  /*41f0*/  BSSY B1, `(.L_x_104) ;  /* 0x0000005000017945 */ /* 0x000fe40003800000 */
[----:B------:R-:W-:-:S05]  /*4200*/  FFMA R13, R60, R88, R13 ;  /* 0x000000583c0d7223 */ /* 0x000fca000000000d */
[----:B------:R0:W-:Y:S05]  /*4210*/  @P3 STG.E desc[UR46][R8.64+0x120], R13 ;  /* 0x0001200d08003986 */ /* 0x0001ea000c10192e */
[----:B------:R-:W-:Y:S05]  /*4220*/  @!P1 BRA `(.L_x_105) ;  /* 0x0000000000049947 */ /* 0x000fea0003800000 */
[----:B------:R0:W5:Y:S02]  /*4230*/  LDG.E.LTC128B R18, desc[UR46][R4.64+0x124] ;  /* 0x0001242e04127981 */ /* 0x000164000c1e1920 */
.L_x_105:
[----:B------:R-:W-:Y:S05]  /*4240*/  BSYNC B1 ;  /* 0x0000000000017941 */ /* 0x000fea0003800000 */
.L_x_104:
[----:B-----5:R-:W-:Y:S01]  /*4250*/  FMUL R12, R18, R89 ;  /* 0x00000059120c7220 */ /* 0x020fe20000400000 */
[----:B------:R-:W-:Y:S01]  /*4260*/  ISETP.GT.AND P2, PT, R0, 0x8, P2 ;  /* 0x000000080000780c */ /* 0x000fe20001744270 */
[----:B------:R-:W-:Y:S02]  /*4270*/  BSSY B1, `(.L_x_106) ;  /* 0x0000005000017945 */ /* 0x000fe40003800000 */
[----:B------:R-:W-:-:S05]  /*4280*/  FFMA R61, R61, R88, R12 ;  /* 0x000000583d3d7223 */ /* 0x000fca000000000c */
[----:B------:R0:W-:Y:S05]  /*4290*/  @P1 STG.E desc[UR46][R8.64+0x124], R61 ;  /* 0x0001243d08001986 */ /* 0x0001ea000c10192e */
[----:B------:R-:W-:Y:S05]  /*42a0*/  @!P2 BRA `(.L_x_107) ;  /* 0x000000000004a947 */ /* 0x000fea0003800000 */
[----:B------:R0:W5:Y:S02]  /*42b0*/  LDG.E.LTC128B R18, desc[UR46][R6.64+0x120] ;  /* 0x0001202e06127981 */ /* 0x000164000c1e1920 */
.L_x_107:
[----:B------:R-:W-:Y:S05]  /*42c0*/  BSYNC B1 ;  /* 0x0000000000017941 */ /* 0x000fea0003800000 */
.L_x_106:
        /* <DEDUP_REMOVED lines=8> */
.L_x_109:
[----:B------:R-:W-:Y:S05]  /*4350*/  BSYNC B1 ;  /* 0x0000000000017941 */ /* 0x000fea0003800000 */
.L_x_108:
        /* <DEDUP_REMOVED lines=8> */
.L_x_111:
[----:B------:R-:W-:Y:S05]  /*43e0*/  BSYNC B1 ;  /* 0x0000000000017941 */ /* 0x000fea0003800000 */
.L_x_110:
[----:B0----5:R-:W-:Y:S01]  /*43f0*/  FMUL R13, R18, R89 ;  /* 0x00000059120d7220 */ /* 0x021fe20000400000 */
[----:B------:R-:W-:Y:S01]  /*4400*/  ISETP.GT.AND P0, PT, R0, RZ, P2 ;  /* 0x000000ff0000720c */ /* 0x000fe20001704270 */
[----:B------:R-:W-:Y:S02]  /*4410*/  BSSY B1, `(.L_x_112) ;  /* 0x0000005000017945 */ /* 0x000fe40003800000 */
[----:B------:R-:W-:-:S05]  /*4420*/  FFMA R13, R64, R88, R13 ;  /* 0x00000058400d7223 */ /* 0x000fca000000000d */
[----:B------:R0:W-:Y:S05]  /*4430*/  @P3 STG.E desc[UR46][R8.64+0x140], R13 ;  /* 0x0001400d08003986 */ /* 0x0001ea000c10192e */
[----:B------:R-:W-:Y:S05]  /*4440*/  @!P0 BRA `(.L_x_113) ;  /* 0x0000000000048947 */ /* 0x000fea0003800000 */
[----:B------:R0:W5:Y:S02]  /*4450*/  LDG.E.LTC128B R18, desc[UR46][R4.64+0x144] ;  /* 0x0001442e04127981 */ /* 0x000164000c1e1920 */
.L_x_113:
[----:B------:R-:W-:Y:S05]  /*4460*/  BSYNC B1 ;  /* 0x0000000000017941 */ /* 0x000fea0003800000 */
.L_x_112:
[----:B-----5:R-:W-:Y:S01]  /*4470*/  FMUL R12, R18, R89 ;  /* 0x00000059120c7220 */ /* 0x020fe20000400000 */
[----:B------:R-:W-:Y:S01]  /*4480*/  ISETP.GT.AND P1, PT, R0, 0x8, P1 ;  /* 0x000000080000780c */ /* 0x000fe20000f24270 */
[----:B------:R-:W-:Y:S02]  /*4490*/  BSSY B1, `(.L_x_114) ;  /* 0x0000005000017945 */ /* 0x000fe40003800000 */
[----:B------:R-:W-:-:S05]  /*44a0*/  FFMA R65, R65, R88, R12 ;  /* 0x0000005841417223 */ /* 0x000fca000000000c */
[----:B------:R0:W-:Y:S05]  /*44b0*/  @P0 STG.E desc[UR46][R8.64+0x144], R65 ;  /* 0x0001444108000986 */ /* 0x0001ea000c10192e */
[----:B------:R-:W-:Y:S05]  /*44c0*/  @!P1 BRA `(.L_x_115) ;  /* 0x0000000000049947 */ /* 0x000fea0003800000 */
[----:B------:R0:W5:Y:S02]  /*44d0*/  LDG.E.LTC128B R18, desc[UR46][R6.64+0x140] ;  /* 0x0001402e06127981 */ /* 0x000164000c1e1920 */
.L_x_115:
[----:B------:R-:W-:Y:S05]  /*44e0*/  BSYNC B1 ;  /* 0x0000000000017941 */ /* 0x000fea0003800000 */
.L_x_114:
        /* <DEDUP_REMOVED lines=8> */
.L_x_117:
[----:B------:R-:W-:Y:S05]  /*4570*/  BSYNC B1 ;  /* 0x0000000000017941 */ /* 0x000fea0003800000 */
.L_x_116:
        /* <DEDUP_REMOVED lines=8> */
.L_x_119:
[----:B------:R-:W-:Y:S05]  /*4600*/  BSYNC B1 ;  /* 0x0000000000017941 */ /* 0x000fea0003800000 */
.L_x_118:
[----:B0----5:R-:W-:Y:S01]  /*4610*/  FMUL R13, R18, R89 ;  /* 0x00000059120d7220 */ /* 0x021fe20000400000 */
[----:B------:R-:W-:Y:S01]  /*4620*/  ISETP.GT.AND P2, PT, R0, RZ, P1 ;  /* 0x000000ff0000720c */ /* 0x000fe20000f44270 */
[----:B------:R-:W-:Y:S02]  /*4630*/  BSSY B1, `(.L_x_120) ;  /* 0x0000005000017945 */ /* 0x000fe40003800000 */
[----:B------:R-:W-:-:S05]  /*4640*/  FFMA R13, R68, R88, R13 ;  /* 0x00000058440d7223 */ /* 0x000fca000000000d */
[----:B------:R0:W-:Y:S05]  /*4650*/  @P3 STG.E desc[UR46][R8.64+0x160], R13 ;  /* 0x0001600d08003986 */ /* 0x0001ea000c10192e */
[----:B------:R-:W-:Y:S05]  /*4660*/  @!P2 BRA `(.L_x_121) ;  /* 0x000000000004a947 */ /* 0x000fea0003800000 */
[----:B------:R0:W5:Y:S02]  /*4670*/  LDG.E.LTC128B R18, desc[UR46][R4.64+0x164] ;  /* 0x0001642e04127981 */ /* 0x000164000c1e1920 */
.L_x_121:
[----:B------:R-:W-:Y:S05]  /*4680*/  BSYNC B1 ;  /* 0x0000000000017941 */ /* 0x000fea0003800000 */
.L_x_120:
[----:B-----5:R-:W-:Y:S01]  /*4690*/  FMUL R12, R18, R89 ;  /* 0x00000059120c7220 */ /* 0x020fe20000400000 */
[----:B------:R-:W-:Y:S01]  /*46a0*/  ISETP.GT.AND P0, PT, R0, 0x8, P0 ;  /* 0x000000080000780c */ /* 0x000fe20000704270 */
[----:B------:R-:W-:Y:S02]  /*46b0*/  BSSY B1, `(.L_x_122) ;  /* 0x0000005000017945 */ /* 0x000fe40003800000 */
[----:B------:R-:W-:-:S05]  /*46c0*/  FFMA R69, R69, R88, R12 ;  /* 0x0000005845457223 */ /* 0x000fca000000000c */
[----:B------:R0:W-:Y:S05]  /*46d0*/  @P2 STG.E desc[UR46][R8.64+0x164], R69 ;  /* 0x0001644508002986 */ /* 0x0001ea000c10192e */
[----:B------:R-:W-:Y:S05]  /*46e0*/  @!P0 BRA `(.L_x_123) ;  /* 0x0000000000048947 */ /* 0x000fea0003800000 */
[----:B------:R0:W5:Y:S02]  /*46f0*/  LDG.E.LTC128B R18, desc[UR46][R6.64+0x160] ;  /* 0x0001602e06127981 */ /* 0x000164000c1e1920 */
.L_x_123:
[----:B------:R-:W-:Y:S05]  /*4700*/  BSYNC B1 ;  /* 0x0000000000017941 */ /* 0x000fea0003800000 */
.L_x_122:
        /* <DEDUP_REMOVED lines=8> */
.L_x_125:
[----:B------:R-:W-:Y:S05]  /*4790*/  BSYNC B1 ;  /* 0x0000000000017941 */ /* 0x000fea0003800000 */
.L_x_124:
        /* <DEDUP_REMOVED lines=8> */
.L_x_127:
[----:B------:R-:W-:Y:S05]  /*4820*/  BSYNC B1 ;  /* 0x0000000000017941 */ /* 0x000fea0003800000 */
.L_x_126:
[----:B0----5:R-:W-:Y:S01]  /*4830*/  FMUL R13, R18, R89 ;  /* 0x00000059120d7220 */ /* 0x021fe20000400000 */
[----:B------:R-:W-:Y:S01]  /*4840*/  ISETP.GT.AND P1, PT, R0, RZ, P0 ;  /* 0x000000ff0000720c */ /* 0x000fe20000724270 */
[----:B------:R-:W-:Y:S02]  /*4850*/  BSSY B1, `(.L_x_128) ;  /* 0x0000005000017945 */ /* 0x000fe40003800000 */
[----:B------:R-:W-:-:S05]  /*4860*/  FFMA R13, R72, R88, R13 ;  /* 0x00000058480d7223 */ /* 0x000fca000000000d */
[----:B------:R0:W-:Y:S05]  /*4870*/  @P3 STG.E desc[UR46][R8.64+0x180], R13 ;  /* 0x0001800d08003986 */ /* 0x0001ea000c10192e */
[----:B------:R-:W-:Y:S05]  /*4880*/  @!P1 BRA `(.L_x_129) ;  /* 0x0000000000049947 */ /* 0x000fea0003800000 */
[----:B------:R0:W5:Y:S02]  /*4890*/  LDG.E.LTC128B R18, desc[UR46][R4.64+0x184] ;  /* 0x0001842e04127981 */ /* 0x000164000c1e1920 */
.L_x_129:
[----:B------:R-:W-:Y:S05]  /*48a0*/  BSYNC B1 ;  /* 0x0000000000017941 */ /* 0x000fea0003800000 */
.L_x_128:
[----:B-----5:R-:W-:Y:S01]  /*48b0*/  FMUL R12, R18, R89 ;  /* 0x00000059120c7220 */ /* 0x020fe20000400000 */
[----:B------:R-:W-:Y:S01]  /*48c0*/  ISETP.GT.AND P2, PT, R0, 0x8, P2 ;  /* 0x000000080000780c */ /* 0x000fe20001744270 */
[----:B------:R-:W-:Y:S02]  /*48d0*/  BSSY B1, `(.L_x_130) ;  /* 0x0000005000017945 */ /* 0x000fe40003800000 */
[----:B------:R-:W-:-:S05]  /*48e0*/  FFMA R73, R73, R88, R12 ;  /* 0x0000005849497223 */ /* 0x000fca000000000c */
[----:B------:R0:W-:Y:S05]  /*48f0*/  @P1 STG.E desc[UR46][R8.64+0x184], R73 ;  /* 0x0001844908001986 */ /* 0x0001ea000c10192e */
[----:B------:R-:W-:Y:S05]  /*4900*/  @!P2 BRA `(.L_x_131) ;  /* 0x000000000004a947 */ /* 0x000fea0003800000 */
[----:B------:R0:W5:Y:S02]  /*4910*/  LDG.E.LTC128B R18, desc[UR46][R6.64+0x180] ;  /* 0x0001802e06127981 */ /* 0x000164000c1e1920 */
.L_x_131:
[----:B------:R-:W-:Y:S05]  /*4920*/  BSYNC B1 ;  /* 0x0000000000017941 */ /* 0x000fea0003800000 */
.L_x_130:
        /* <DEDUP_REMOVED lines=8> */
.L_x_133:
[----:B------:R-:W-:Y:S05]  /*49b0*/  BSYNC B1 ;  /* 0x0000000000017941 */ /* 0x000fea0003800000 */
.L_x_132:
        /* <DEDUP_REMOVED lines=8> */
.L_x_135:
[----:B------:R-:W-:Y:S05]  /*4a40*/  BSYNC B1 ;  /* 0x0000000000017941 */ /* 0x000fea0003800000 */
.L_x_134:
[----:B0----5:R-:W-:Y:S01]  /*4a50*/  FMUL R13, R18, R89 ;  /* 0x00000059120d7220 */ /* 0x021fe20000400000 */
[----:B------:R-:W-:Y:S01]  /*4a60*/  ISETP.GT.AND P0, PT, R0, RZ, P2 ;  /* 0x000000ff0000720c */ /* 0x000fe20001704270 */
[----:B------:R-:W-:Y:S02]  /*4a70*/  BSSY B1, `(.L_x_136) ;  /* 0x0000005000017945 */ /* 0x000fe40003800000 */
[----:B------:R-:W-:-:S05]  /*4a80*/  FFMA R13, R76, R88, R13 ;  /* 0x000000584c0d7223 */ /* 0x000fca000000000d */
[----:B------:R0:W-:Y:S05]  /*4a90*/  @P3 STG.E desc[UR46][R8.64+0x1a0], R13 ;  /* 0x0001a00d08003986 */ /* 0x0001ea000c10192e */
[----:B------:R-:W-:Y:S05]  /*4aa0*/  @!P0 BRA `(.L_x_137) ;  /* 0x0000000000048947 */ /* 0x000fea0003800000 */
[----:B------:R0:W5:Y:S02]  /*4ab0*/  LDG.E.LTC128B R18, desc[UR46][R4.64+0x1a4] ;  /* 0x0001a42e04127981 */ /* 0x000164000c1e1920 */
.L_x_137:
[----:B------:R-:W-:Y:S05]  /*4ac0*/  BSYNC B1 ;  /* 0x0000000000017941 */ /* 0x000fea0003800000 */
.L_x_136:
[----:B-----5:R-:W-:Y:S01]  /*4ad0*/  FMUL R12, R18, R89 ;  /* 0x00000059120c7220 */ /* 0x020fe20000400000 */
[----:B------:R-:W-:Y:S01]  /*4ae0*/  ISETP.GT.AND P1, PT, R0, 0x8, P1 ;  /* 0x000000080000780c */ /* 0x000fe20000f24270 */
[----:B------:R-:W-:Y:S02]  /*4af0*/  BSSY B1, `(.L_x_138) ;  /* 0x0000005000017945 */ /* 0x000fe40003800000 */
[----:B------:R-:W-:-:S05]  /*4b00*/  FFMA R77, R77, R88, R12 ;  /* 0x000000584d4d7223 */ /* 0x000fca000000000c */
[----:B------:R0:W-:Y:S05]  /*4b10*/  @P0 STG.E desc[UR46][R8.64+0x1a4], R77 ;  /* 0x0001a44d08000986 */ /* 0x0001ea000c10192e */
[----:B------:R-:W-:Y:S05]  /*4b20*/  @!P1 BRA `(.L_x_139) ;  /* 0x0000000000049947 */ /* 0x000fea0003800000 */
[----:B------:R0:W5:Y:S02]  /*4b30*/  LDG.E.LTC128B R18, desc[UR46][R6.64+0x1a0] ;  /* 0x0001a02e06127981 */ /* 0x000164000c1e1920 */
.L_x_139:
[----:B------:R-:W-:Y:S05]  /*4b40*/  BSYNC B1 ;  /* 0x0000000000017941 */ /* 0x000fea0003800000 */
.L_x_138:
        /* <DEDUP_REMOVED lines=8> */
.L_x_141:
[----:B------:R-:W-:Y:S05]  /*4bd0*/  BSYNC B1 ;  /* 0x0000000000017941 */ /* 0x000fea0003800000 */
.L_x_140:
        /* <DEDUP_REMOVED lines=8> */
.L_x_143:
[----:B------:R-:W-:Y:S05]  /*4c60*/  BSYNC B1 ;  /* 0x0000000000017941 */ /* 0x000fea0003800000 */
.L_x_142:
[----:B0----5:R-:W-:Y:S01]  /*4c70*/  FMUL R13, R18, R89 ;  /* 0x00000059120d7220 */ /* 0x021fe20000400000 */
[----:B------:R-:W-:Y:S01]  /*4c80*/  ISETP.GT.AND P2, PT, R0, RZ, P1 ;  /* 0x000000ff0000720c */ /* 0x000fe20000f44270 */
[----:B------:R-:W-:Y:S02]  /*4c90*/  BSSY B1, `(.L_x_144) ;  /* 0x0000005000017945 */ /* 0x000fe40003800000 */
[----:B------:R-:W-:-:S05]  /*4ca0*/  FFMA R13, R80, R88, R13 ;  /* 0x00000058500d7223 */ /* 0x000fca000000000d */
[----:B------:R0:W-:Y:S05]  /*4cb0*/  @P3 STG.E desc[UR46][R8.64+0x1c0], R13 ;  /* 0x0001c00d08003986 */ /* 0x0001ea000c10192e */
[----:B------:R-:W-:Y:S05]  /*4cc0*/  @!P2 BRA `(.L_x_145) ;  /* 0x000000000004a947 */ /* 0x000fea0003800000 */
[----:B------:R0:W5:Y:S02]  /*4cd0*/  LDG.E.LTC128B R18, desc[UR46][R4.64+0x1c4] ;  /* 0x0001c42e04127981 */ /* 0x000164000c1e1920 */
.L_x_145:
[----:B------:R-:W-:Y:S05]  /*4ce0*/  BSYNC B1 ;  /* 0x0000000000017941 */ /* 0x000fea0003800000 */
.L_x_144:
[----:B-----5:R-:W-:Y:S01]  /*4cf0*/  FMUL R12, R18, R89 ;  /* 0x00000059120c7220 */ /* 0x020fe20000400000 */
[----:B------:R-:W-:Y:S01]  /*4d00*/  ISETP.GT.AND P0, PT, R0, 0x8, P0 ;  /* 0x000000080000780c */ /* 0x000fe20000704270 */
[----:B------:R-:W-:Y:S02]  /*4d10*/  BSSY B1, `(.L_x_146) ;  /* 0x0000005000017945 */ /* 0x000fe40003800000 */
[----:B------:R-:W-:-:S05]  /*4d20*/  FFMA R81, R81, R88, R12 ;  /* 0x0000005851517223 */ /* 0x000fca000000000c */
[----:B------:R0:W-:Y:S05]  /*4d30*/  @P2 STG.E desc[UR46][R8.64+0x1c4], R81 ;  /* 0x0001c45108002986 */ /* 0x0001ea000c10192e */
[----:B------:R-:W-:Y:S05]  /*4d40*/  @!P0 BRA `(.L_x_147) ;  /* 0x0000000000048947 */ /* 0x000fea0003800000 */
[----:B------:R0:W5:Y:S02]  /*4d50*/  LDG.E.LTC128B R18, desc[UR46][R6.64+0x1c0] ;  /* 0x0001c02e06127981 */ /* 0x000164000c1e1920 */
.L_x_147:
[----:B------:R-:W-:Y:S05]  /*4d60*/  BSYNC B1 ;  /* 0x0000000000017941 */ /* 0x000fea0003800000 */
.L_x_146:
        /* <DEDUP_REMOVED lines=8> */
.L_x_149:
[----:B------:R-:W-:Y:S05]  /*4df0*/  BSYNC B1 ;  /* 0x0000000000017941 */ /* 0x000fea0003800000 */
.L_x_148:
        /* <DEDUP_REMOVED lines=8> */
.L_x_151:
[----:B------:R-:W-:Y:S05]  /*4e80*/  BSYNC B1 ;  /* 0x0000000000017941 */ /* 0x000fea0003800000 */
.L_x_150:
[----:B-----5:R-:W-:Y:S01]  /*4e90*/  FMUL R3, R18, R89 ;  /* 0x0000005912037220 */ /* 0x020fe20000400000 */
[----:B------:R-:W-:Y:S01]  /*4ea0*/  ISETP.GT.AND P1, PT, R0, RZ, P0 ;  /* 0x000000ff0000720c */ /* 0x000fe20000724270 */
[----:B------:R-:W-:Y:S02]  /*4eb0*/  BSSY B1, `(.L_x_152) ;  /* 0x0000005000017945 */ /* 0x000fe40003800000 */
[----:B------:R-:W-:-:S05]  /*4ec0*/  FFMA R3, R84, R88, R3 ;  /* 0x0000005854037223 */ /* 0x000fca0000000003 */
[----:B------:R0:W-:Y:S05]  /*4ed0*/  @P3 STG.E desc[UR46][R8.64+0x1e0], R3 ;  /* 0x0001e00308003986 */ /* 0x0001ea000c10192e */
[----:B------:R-:W-:Y:S05]  /*4ee0*/  @!P1 BRA `(.L_x_153) ;  /* 0x0000000000049947 */ /* 0x000fea0003800000 */
[----:B------:R0:W5:Y:S02]  /*4ef0*/  LDG.E.LTC128B R18, desc[UR46][R4.64+0x1e4] ;  /* 0x0001e42e04127981 */ /* 0x000164000c1e1920 */
.L_x_153:
[----:B------:R-:W-:Y:S05]  /*4f00*/  BSYNC B1 ;  /* 0x0000000000017941 */ /* 0x000fea0003800000 */
.L_x_152:
[----:B0---45:R-:W-:Y:S01]  /*4f10*/  FMUL R4, R18, R89 ;  /* 0x0000005912047220 */ /* 0x031fe20000400000 */
[----:B------:R-:W-:Y:S01]  /*4f20*/  ISETP.GT.AND P2, PT, R0, 0x8, P2 ;  /* 0x000000080000780c */ /* 0x000fe20001744270 */
[----:B------:R-:W-:Y:S02]  /*4f30*/  BSSY B1, `(.L_x_154) ;  /* 0x0000005000017945 */ /* 0x000fe40003800000 */
[----:B------:R-:W-:-:S05]  /*4f40*/  FFMA R85, R85, R88, R4 ;  /* 0x0000005855557223 */ /* 0x000fca0000000004 */
[----:B------:R0:W-:Y:S05]  /*4f50*/  @P1 STG.E desc[UR46][R8.64+0x1e4], R85 ;  /* 0x0001e45508001986 */ /* 0x0001ea000c10192e */
[----:B------:R-:W-:Y:S05]  /*4f60*/  @!P2 BRA `(.L_x_155) ;  /* 0x000000000004a947 */ /* 0x000fea0003800000 */
[----:B------:R4:W5:Y:S02]  /*4f70*/  LDG.E.LTC128B R18, desc[UR46][R6.64+0x1e0] ;  /* 0x0001e02e06127981 */ /* 0x000964000c1e1920 */
.L_x_155:
[----:B------:R-:W-:Y:S05]  /*4f80*/  BSYNC B1 ;  /* 0x0000000000017941 */ /* 0x000fea0003800000 */
.L_x_154:
[----:B-----5:R-:W-:Y:S01]  /*4f90*/  FMUL R3, R18, R89 ;  /* 0x0000005912037220 */ /* 0x020fe20000400000 */
[----:B------:R-:W-:Y:S01]  /*4fa0*/  @P2 IMAD.MOV.U32 R4, RZ, RZ, R10 ;  /* 0x000000ffff042224 */ /* 0x000fe200078e000a */
[----:B------:R-:W-:Y:S01]  /*4fb0*/  ISETP.GT.AND P0, PT, R0, 0x8, P0 ;  /* 0x000000080000780c */ /* 0x000fe20000704270 */
[----:B------:R-:W-:Y:S02]  /*4fc0*/  @P2 IMAD.MOV.U32 R5, RZ, RZ, R11 ;  /* 0x000000ffff052224 */ /* 0x000fe400078e000b */
[----:B------:R-:W-:Y:S01]  /*4fd0*/  FFMA R3, R86, R88, R3 ;  /* 0x0000005856037223 */ /* 0x000fe20000000003 */
[----:B------:R-:W-:Y:S04]  /*4fe0*/  BSSY B1, `(.L_x_156) ;  /* 0x0000004000017945 */ /* 0x000fe80003800000 */
[----:B------:R0:W-:Y:S05]  /*4ff0*/  @P2 STG.E desc[UR46][R4.64+0x1e0], R3 ;  /* 0x0001e00304002986 */ /* 0x0001ea000c10192e */
[----:B------:R-:W-:Y:S05]  /*5000*/  @!P0 BRA `(.L_x_157) ;  /* 0x0000000000048947 */ /* 0x000fea0003800000 */
[----:B------:R0:W5:Y:S02]  /*5010*/  LDG.E.LTC128B R18, desc[UR46][R6.64+0x1e4] ;  /* 0x0001e42e06127981 */ /* 0x000164000c1e1920 */
.L_x_157:
[----:B------:R-:W-:Y:S05]  /*5020*/  BSYNC B1 ;  /* 0x0000000000017941 */ /* 0x000fea0003800000 */
.L_x_156:
[----:B-----5:R-:W-:-:S04]  /*5030*/  FMUL R18, R18, R89 ;  /* 0x0000005912127220 */ /* 0x020fc80000400000 */
[----:B------:R-:W-:Y:S01]  /*5040*/  FFMA R87, R87, R88, R18 ;  /* 0x0000005857577223 */ /* 0x000fe20000000012 */
[----:B------:R-:W-:Y:S06]  /*5050*/  @!P0 BRA `(.L_x_158) ;  /* 0x0000000c00a08947 */ /* 0x000fec0003800000 */
[----:B------:R0:W-:Y:S01]  /*5060*/  STG.E desc[UR46][R10.64+0x1e4], R87 ;  /* 0x0001e4570a007986 */ /* 0x0001e2000c10192e */
[----:B------:R-:W-:Y:S05]  /*5070*/  BRA `(.L_x_158) ;  /* 0x0000000c00987947 */ /* 0x000fea0003800000 */
.L_x_33:
[----:B------:R-:W-:Y:S01]  /*5080*/  ISETP.GT.AND P0, PT, R3, 0x1, PT ;  /* 0x000000010300780c */ /* 0x000fe20003f04270 */
[----:B------:R-:W-:Y:S01]  /*5090*/  ULDC.64 UR4, c[0x0][0x5c0] ;  /* 0x0001700000047ab9 */ /* 0x000fe20000000a00 */
[-C--:B------:R-:W-:Y:S01]  /*50a0*/  FMUL R9, R24, R88.reuse ;  /* 0x0000005818097220 */ /* 0x080fe20000400000 */
[----:B------:R-:W-:Y:S01]  /*50b0*/  LEA R4, P4, R106, UR4, 0x2 ;  /* 0x000000046a047c11 */ /* 0x000fe2000f8810ff */
[-C--:B------:R-:W-:Y:S01]  /*50c0*/  FMUL R25, R25, R88.reuse ;  /* 0x0000005819197220 */ /* 0x080fe20000400000 */
[----:B------:R-:W-:Y:S01]  /*50d0*/  ISETP.GT.AND P2, PT, R0, RZ, P0 ;  /* 0x000000ff0000720c */ /* 0x000fe20000744270 */
[-C--:B------:R-:W-:Y:S01]  /*50e0*/  FMUL R27, R27, R88.reuse ;  /* 0x000000581b1b7220 */ /* 0x080fe20000400000 */
[----:B------:R-:W-:Y:S01]  /*50f0*/  LEA.HI.X R5, R106, UR5, R115, 0x2, P4 ;  /* 0x000000056a057c11 */ /* 0x000fe2000a0f1473 */
[-C--:B------:R-:W-:Y:S01]  /*5100*/  FMUL R11, R28, R88.reuse ;  /* 0x000000581c0b7220 */ /* 0x080fe20000400000 */
[----:B------:R-:W-:Y:S01]  /*5110*/  ISETP.GT.AND P3, PT, R0, 0x8, P3 ;  /* 0x000000080000780c */ /* 0x000fe20001f64270 */
[-C--:B------:R-:W-:Y:S01]  /*5120*/  FMUL R29, R29, R88.reuse ;  /* 0x000000581d1d7220 */ /* 0x080fe20000400000 */
[----:B------:R-:W-:Y:S01]  /*5130*/  SHF.L.U64.HI R7, R94, 0x2, R95 ;  /* 0x000000025e077819 */ /* 0x000fe2000001025f */
[----:B------:R0:W-:Y:S01]  /*5140*/  @P1 STG.E desc[UR46][R4.64], R9 ;  /* 0x0000000904001986 */ /* 0x0001e2000c10192e */
[----:B------:R-:W-:Y:S01]  /*5150*/  ISETP.GT.AND P0, PT, R0, 0x8, P0 ;  /* 0x000000080000780c */ /* 0x000fe20000704270 */
[----:B------:R-:W-:Y:S01]  /*5160*/  FMUL R31, R31, R88 ;  /* 0x000000581f1f7220 */ /* 0x000fe20000400000 */
[----:B------:R-:W-:Y:S01]  /*5170*/  LEA R6, P1, R94, R4, 0x2 ;  /* 0x000000045e067211 */ /* 0x000fe200078210ff */
[-C--:B------:R-:W-:Y:S01]  /*5180*/  FMUL R33, R33, R88.reuse ;  /* 0x0000005821217220 */ /* 0x080fe20000400000 */
[C---:B------:R-:W-:Y:S01]  /*5190*/  ISETP.GT.AND P5, PT, R3.reuse, 0x8, PT ;  /* 0x000000080300780c */ /* 0x040fe20003fa4270 */
[----:B------:R-:W-:Y:S01]  /*51a0*/  @P2 STG.E desc[UR46][R4.64+0x4], R25 ;  /* 0x0000041904002986 */ /* 0x000fe2000c10192e */
[----:B------:R-:W-:Y:S01]  /*51b0*/  ISETP.GT.AND P4, PT, R3, 0x9, PT ;  /* 0x000000090300780c */ /* 0x000fe20003f84270 */
[----:B------:R-:W-:Y:S01]  /*51c0*/  IMAD.X R7, R7, 0x1, R5, P1 ;  /* 0x0000000107077824 */ /* 0x000fe200008e0605 */
[C---:B------:R-:W-:Y:S01]  /*51d0*/  ISETP.GT.AND P2, PT, R0.reuse, RZ, P5 ;  /* 0x000000ff0000720c */ /* 0x040fe20002f44270 */
[-C--:B------:R-:W-:Y:S01]  /*51e0*/  FMUL R35, R35, R88.reuse ;  /* 0x0000005823237220 */ /* 0x080fe20000400000 */
[----:B------:R-:W-:Y:S01]  /*51f0*/  ISETP.GT.AND P1, PT, R0, RZ, P4 ;  /* 0x000000ff0000720c */ /* 0x000fe20002724270 */
[-C--:B0-----:R-:W-:Y:S01]  /*5200*/  FMUL R9, R26, R88.reuse ;  /* 0x000000581a097220 */ /* 0x081fe20000400000 */
[C---:B------:R-:W-:Y:S01]  /*5210*/  ISETP.GT.AND P4, PT, R0.reuse, 0x8, P4 ;  /* 0x000000080000780c */ /* 0x040fe20002784270 */
[-C--:B------:R-:W-:Y:S01]  /*5220*/  FMUL R37, R37, R88.reuse ;  /* 0x0000005825257220 */ /* 0x080fe20000400000 */
[-C--:B------:R-:W-:Y:S01]  /*5230*/  FMUL R39, R39, R88.reuse ;  /* 0x0000005827277220 */ /* 0x080fe20000400000 */
[-C--:B------:R-:W-:Y:S01]  /*5240*/  FMUL R41, R41, R88.reuse ;  /* 0x0000005829297220 */ /* 0x080fe20000400000 */
[----:B------:R0:W-:Y:S01]  /*5250*/  @P3 STG.E desc[UR46][R6.64], R9 ;  /* 0x0000000906003986 */ /* 0x0001e2000c10192e */
[----:B------:R-:W-:Y:S01]  /*5260*/  ISETP.GT.AND P3, PT, R3, 0x11, PT ;  /* 0x000000110300780c */ /* 0x000fe20003f64270 */
[-C--:B------:R-:W-:Y:S01]  /*5270*/  FMUL R43, R43, R88.reuse ;  /* 0x000000582b2b7220 */ /* 0x080fe20000400000 */
[-C--:B------:R-:W-:Y:S01]  /*5280*/  FMUL R45, R45, R88.reuse ;  /* 0x000000582d2d7220 */ /* 0x080fe20000400000 */
[----:B------:R-:W-:Y:S01]  /*5290*/  @P0 STG.E desc[UR46][R6.64+0x4], R27 ;  /* 0x0000041b06000986 */ /* 0x000fe2000c10192e */
[C---:B------:R-:W-:Y:S01]  /*52a0*/  ISETP.GT.AND P0, PT, R0.reuse, 0x8, P5 ;  /* 0x000000080000780c */ /* 0x040fe20002f04270 */
[-C--:B------:R-:W-:Y:S01]  /*52b0*/  FMUL R47, R47, R88.reuse ;  /* 0x000000582f2f7220 */ /* 0x080fe20000400000 */
[----:B------:R-:W-:Y:S01]  /*52c0*/  ISETP.GT.AND P5, PT, R3, 0x10, PT ;  /* 0x000000100300780c */ /* 0x000fe20003fa4270 */
[----:B------:R1:W-:Y:S01]  /*52d0*/  @P2 STG.E desc[UR46][R4.64+0x20], R11 ;  /* 0x0000200b04002986 */ /* 0x0003e2000c10192e */
[-C--:B------:R-:W-:Y:S01]  /*52e0*/  FMUL R49, R49, R88.reuse ;  /* 0x0000005831317220 */ /* 0x080fe20000400000 */
[-C--:B------:R-:W-:Y:S01]  /*52f0*/  FMUL R51, R51, R88.reuse ;  /* 0x0000005833337220 */ /* 0x080fe20000400000 */
[C---:B------:R-:W-:Y:S01]  /*5300*/  ISETP.GT.AND P2, PT, R0.reuse, RZ, P5 ;  /* 0x000000ff0000720c */ /* 0x040fe20002f44270 */
[----:B------:R-:W-:Y:S01]  /*5310*/  @P1 STG.E desc[UR46][R4.64+0x24], R29 ;  /* 0x0000241d04001986 */ /* 0x000fe2000c10192e */
[----:B------:R-:W-:Y:S01]  /*5320*/  ISETP.GT.AND P1, PT, R0, RZ, P3 ;  /* 0x000000ff0000720c */ /* 0x000fe20001f24270 */
[-C--:B0-----:R-:W-:Y:S01]  /*5330*/  FMUL R9, R30, R88.reuse ;  /* 0x000000581e097220 */ /* 0x081fe20000400000 */
[----:B------:R-:W-:Y:S01]  /*5340*/  ISETP.GT.AND P3, PT, R0, 0x8, P3 ;  /* 0x000000080000780c */ /* 0x000fe20001f64270 */
[-C--:B------:R-:W-:Y:S01]  /*5350*/  FMUL R53, R53, R88.reuse ;  /* 0x0000005835357220 */ /* 0x080fe20000400000 */
[-C--:B------:R-:W-:Y:S01]  /*5360*/  FMUL R55, R55, R88.reuse ;  /* 0x0000005837377220 */ /* 0x080fe20000400000 */
[-C--:B------:R-:W-:Y:S01]  /*5370*/  FMUL R57, R57, R88.reuse ;  /* 0x0000005839397220 */ /* 0x080fe20000400000 */
[----:B------:R0:W-:Y:S01]  /*5380*/  @P0 STG.E desc[UR46][R6.64+0x20], R9 ;  /* 0x0000200906000986 */ /* 0x0001e2000c10192e */
[-C--:B-1----:R-:W-:Y:S01]  /*5390*/  FMUL R11, R32, R88.reuse ;  /* 0x00000058200b7220 */ /* 0x082fe20000400000 */
[C---:B------:R-:W-:Y:S01]  /*53a0*/  ISETP.GT.AND P0, PT, R0.reuse, 0x8, P5 ;  /* 0x000000080000780c */ /* 0x040fe20002f04270 */
[-C--:B------:R-:W-:Y:S01]  /*53b0*/  FMUL R59, R59, R88.reuse ;  /* 0x000000583b3b7220 */ /* 0x080fe20000400000 */
[----:B------:R-:W-:Y:S01]  /*53c0*/  @P4 STG.E desc[UR46][R6.64+0x24], R31 ;  /* 0x0000241f06004986 */ /* 0x000fe2000c10192e */
[----:B------:R-:W-:Y:S01]  /*53d0*/  ISETP.GT.AND P5, PT, R3, 0x18, PT ;  /* 0x000000180300780c */ /* 0x000fe20003fa4270 */
[-C--:B------:R-:W-:Y:S01]  /*53e0*/  FMUL R61, R61, R88.reuse ;  /* 0x000000583d3d7220 */ /* 0x080fe20000400000 */
[----:B------:R-:W-:Y:S01]  /*53f0*/  ISETP.GT.AND P4, PT, R3, 0x19, PT ;  /* 0x000000190300780c */ /* 0x000fe20003f84270 */
[----:B------:R1:W-:Y:S01]  /*5400*/  @P2 STG.E desc[UR46][R4.64+0x40], R11 ;  /* 0x0000400b04002986 */ /* 0x0003e2000c10192e */
[C---:B------:R-:W-:Y:S01]  /*5410*/  ISETP.GT.AND P2, PT, R0.reuse, RZ, P5 ;  /* 0x000000ff0000720c */ /* 0x040fe20002f44270 */
[-C--:B------:R-:W-:Y:S01]  /*5420*/  FMUL R63, R63, R88.reuse ;  /* 0x000000583f3f7220 */ /* 0x080fe20000400000 */
[-C--:B------:R-:W-:Y:S01]  /*5430*/  FMUL R65, R65, R88.reuse ;  /* 0x0000005841417220 */ /* 0x080fe20000400000 */
        /* <DEDUP_REMOVED lines=28> */
[----:B------:R-:W-:Y:S01]  /*5600*/  ISETP.GT.AND P0, PT, R0, 0x8, P5 ;  /* 0x000000080000780c */ /* 0x000fe20002f04270 */
[----:B------:R-:W-:Y:S01]  /*5610*/  FMUL R87, R87, R88 ;  /* 0x0000005857577220 */ /* 0x000fe20000400000 */
[----:B------:R-:W-:Y:S01]  /*5620*/  @P4 STG.E desc[UR46][R6.64+0x64], R39 ;  /* 0x0000642706004986 */ /* 0x000fe2000c10192e */
[----:B------:R-:W-:-:S02]  /*5630*/  ISETP.GT.AND P5, PT, R3, 0x28, PT ;  /* 0x000000280300780c */ /* 0x000fc40003fa4270 */
[----:B------:R-:W-:Y:S01]  /*5640*/  ISETP.GT.AND P4, PT, R3, 0x29, PT ;  /* 0x000000290300780c */ /* 0x000fe20003f84270 */
[----:B------:R1:W-:Y:S01]  /*5650*/  @P2 STG.E desc[UR46][R4.64+0x80], R11 ;  /* 0x0000800b04002986 */ /* 0x0003e2000c10192e */
[----:B------:R-:W-:-:S03]  /*5660*/  ISETP.GT.AND P2, PT, R0, RZ, P5 ;  /* 0x000000ff0000720c */ /* 0x000fc60002f44270 */
[----:B------:R-:W-:Y:S01]  /*5670*/  @P1 STG.E desc[UR46][R4.64+0x84], R41 ;  /* 0x0000842904001986 */ /* 0x000fe2000c10192e */
[----:B------:R-:W-:Y:S01]  /*5680*/  ISETP.GT.AND P1, PT, R0, RZ, P4 ;  /* 0x000000ff0000720c */ /* 0x000fe20002724270 */
[----:B0-----:R-:W-:Y:S01]  /*5690*/  FMUL R9, R42, R88 ;  /* 0x000000582a097220 */ /* 0x001fe20000400000 */
[----:B------:R-:W-:-:S04]  /*56a0*/  ISETP.GT.AND P4, PT, R0, 0x8, P4 ;  /* 0x000000080000780c */ /* 0x000fc80002784270 */
[----:B------:R0:W-:Y:S01]  /*56b0*/  @P0 STG.E desc[UR46][R6.64+0x80], R9 ;  /* 0x0000800906000986 */ /* 0x0001e2000c10192e */
[----:B-1----:R-:W-:Y:S01]  /*56c0*/  FMUL R11, R44, R88 ;  /* 0x000000582c0b7220 */ /* 0x002fe20000400000 */
[C---:B------:R-:W-:Y:S02]  /*56d0*/  ISETP.GT.AND P0, PT, R0.reuse, 0x8, P5 ;  /* 0x000000080000780c */ /* 0x040fe40002f04270 */
[----:B------:R-:W-:Y:S01]  /*56e0*/  @P3 STG.E desc[UR46][R6.64+0x84], R43 ;  /* 0x0000842b06003986 */ /* 0x000fe2000c10192e */
[C---:B------:R-:W-:Y:S02]  /*56f0*/  ISETP.GT.AND P5, PT, R3.reuse, 0x30, PT ;  /* 0x000000300300780c */ /* 0x040fe40003fa4270 */
        /* <DEDUP_REMOVED lines=21> */
[----:B------:R-:W-:Y:S02]  /*5850*/  ISETP.GT.AND P0, PT, R0, 0x8, P5 ;  /* 0x000000080000780c */ /* 0x000fe40002f04270 */
[----:B------:R-:W-:Y:S01]  /*5860*/  @P3 STG.E desc[UR46][R6.64+0xc4], R51 ;  /* 0x0000c43306003986 */ /* 0x000fe2000c10192e */
[----:B------:R-:W-:-:S03]  /*5870*/  ISETP.GT.AND P5, PT, R3, 0x40, PT ;  /* 0x000000400300780c */ /* 0x000fc60003fa4270 */
[----:B------:R1:W-:Y:S01]  /*5880*/  @P2 STG.E desc[UR46][R4.64+0xe0], R11 ;  /* 0x0000e00b04002986 */ /* 0x0003e2000c10192e */
[----:B------:R-:W-:-:S03]  /*5890*/  ISETP.GT.AND P3, PT, R0, RZ, P5 ;  /* 0x000000ff0000720c */ /* 0x000fc60002f64270 */
[----:B------:R-:W-:Y:S01]  /*58a0*/  @P1 STG.E desc[UR46][R4.64+0xe4], R53 ;  /* 0x0000e43504001986 */ /* 0x000fe2000c10192e */
[----:B------:R-:W-:Y:S01]  /*58b0*/  ISETP.GT.AND P1, PT, R3, 0x41, PT ;  /* 0x000000410300780c */ /* 0x000fe20003f24270 */
[----:B0-----:R-:W-:-:S03]  /*58c0*/  FMUL R9, R54, R88 ;  /* 0x0000005836097220 */ /* 0x001fc60000400000 */
[----:B------:R-:W-:Y:S02]  /*58d0*/  ISETP.GT.AND P2, PT, R0, RZ, P1 ;  /* 0x000000ff0000720c */ /* 0x000fe40000f44270 */
[----:B------:R0:W-:Y:S01]  /*58e0*/  @P0 STG.E desc[UR46][R6.64+0xe0], R9 ;  /* 0x0000e00906000986 */ /* 0x0001e2000c10192e */
[-C--:B-1----:R-:W-:Y:S01]  /*58f0*/  FMUL R11, R56, R88.reuse ;  /* 0x00000058380b7220 */ /* 0x082fe20000400000 */
[C---:B------:R-:W-:Y:S02]  /*5900*/  ISETP.GT.AND P0, PT, R0.reuse, 0x8, P5 ;  /* 0x000000080000780c */ /* 0x040fe40002f04270 */
[----:B------:R-:W-:Y:S01]  /*5910*/  @P4 STG.E desc[UR46][R6.64+0xe4], R55 ;  /* 0x0000e43706004986 */ /* 0x000fe2000c10192e */
[C---:B------:R-:W-:Y:S02]  /*5920*/  ISETP.GT.AND P1, PT, R0.reuse, 0x8, P1 ;  /* 0x000000080000780c */ /* 0x040fe40000f24270 */
[C---:B------:R-:W-:Y:S01]  /*5930*/  ISETP.GT.AND P5, PT, R3.reuse, 0x48, PT ;  /* 0x000000480300780c */ /* 0x040fe20003fa4270 */
[----:B------:R1:W-:Y:S03]  /*5940*/  @P3 STG.E desc[UR46][R4.64+0x100], R11 ;  /* 0x0001000b04003986 */ /* 0x0003e6000c10192e */
[----:B------:R-:W-:Y:S01]  /*5950*/  ISETP.GT.AND P4, PT, R0, RZ, P5 ;  /* 0x000000ff0000720c */ /* 0x000fe20002f84270 */
[----:B------:R-:W-:Y:S01]  /*5960*/  @P2 STG.E desc[UR46][R4.64+0x104], R57 ;  /* 0x0001043904002986 */ /* 0x000fe2000c10192e */
[----:B------:R-:W-:Y:S01]  /*5970*/  ISETP.GT.AND P2, PT, R3, 0x49, PT ;  /* 0x000000490300780c */ /* 0x000fe20003f44270 */
[----:B0-----:R-:W-:-:S03]  /*5980*/  FMUL R9, R58, R88 ;  /* 0x000000583a097220 */ /* 0x001fc60000400000 */
[----:B------:R-:W-:Y:S02]  /*5990*/  ISETP.GT.AND P3, PT, R0, RZ, P2 ;  /* 0x000000ff0000720c */ /* 0x000fe40001764270 */
[----:B------:R0:W-:Y:S01]  /*59a0*/  @P0 STG.E desc[UR46][R6.64+0x100], R9 ;  /* 0x0001000906000986 */ /* 0x0001e2000c10192e */
[----:B-1----:R-:W-:Y:S01]  /*59b0*/  FMUL R11, R60, R88 ;  /* 0x000000583c0b7220 */ /* 0x002fe20000400000 */
[C---:B------:R-:W-:Y:S02]  /*59c0*/  ISETP.GT.AND P2, PT, R0.reuse, 0x8, P2 ;  /* 0x000000080000780c */ /* 0x040fe40001744270 */
[----:B------:R-:W-:Y:S01]  /*59d0*/  @P1 STG.E desc[UR46][R6.64+0x104], R59 ;  /* 0x0001043b06001986 */ /* 0x000fe2000c10192e */
[----:B------:R-:W-:Y:S02]  /*59e0*/  ISETP.GT.AND P1, PT, R0, 0x8, P5 ;  /* 0x000000080000780c */ /* 0x000fe40002f24270 */
[C---:B------:R-:W-:Y:S01]  /*59f0*/  ISETP.GT.AND P5, PT, R3.reuse, 0x50, PT ;  /* 0x000000500300780c */ /* 0x040fe20003fa4270 */
[----:B------:R1:W-:Y:S01]  /*5a00*/  @P4 STG.E desc[UR46][R4.64+0x120], R11 ;  /* 0x0001200b04004986 */ /* 0x0003e2000c10192e */
[----:B------:R-:W-:-:S03]  /*5a10*/  ISETP.GT.AND P0, PT, R3, 0x51, PT ;  /* 0x000000510300780c */ /* 0x000fc60003f04270 */
[----:B------:R-:W-:Y:S01]  /*5a20*/  @P3 STG.E desc[UR46][R4.64+0x124], R61 ;  /* 0x0001243d04003986 */ /* 0x000fe2000c10192e */
[----:B------:R-:W-:Y:S01]  /*5a30*/  ISETP.GT.AND P3, PT, R0, RZ, P5 ;  /* 0x000000ff0000720c */ /* 0x000fe20002f64270 */
[-C--:B0-----:R-:W-:Y:S01]  /*5a40*/  FMUL R9, R62, R88.reuse ;  /* 0x000000583e097220 */ /* 0x081fe20000400000 */
[C---:B------:R-:W-:Y:S02]  /*5a50*/  ISETP.GT.AND P4, PT, R0.reuse, RZ, P0 ;  /* 0x000000ff0000720c */ /* 0x040fe40000784270 */
[----:B------:R-:W-:Y:S02]  /*5a60*/  ISETP.GT.AND P0, PT, R0, 0x8, P0 ;  /* 0x000000080000780c */ /* 0x000fe40000704270 */
[----:B------:R0:W-:Y:S01]  /*5a70*/  @P1 STG.E desc[UR46][R6.64+0x120], R9 ;  /* 0x0001200906001986 */ /* 0x0001e2000c10192e */
[----:B-1----:R-:W-:Y:S01]  /*5a80*/  FMUL R11, R64, R88 ;  /* 0x00000058400b7220 */ /* 0x002fe20000400000 */
[----:B------:R-:W-:Y:S02]  /*5a90*/  ISETP.GT.AND P1, PT, R0, 0x8, P5 ;  /* 0x000000080000780c */ /* 0x000fe40002f24270 */
[----:B------:R-:W-:Y:S01]  /*5aa0*/  @P2 STG.E desc[UR46][R6.64+0x124], R63 ;  /* 0x0001243f06002986 */ /* 0x000fe2000c10192e */
[----:B------:R-:W-:-:S03]  /*5ab0*/  ISETP.GT.AND P2, PT, R3, 0x58, PT ;  /* 0x000000580300780c */ /* 0x000fc60003f44270 */
[----:B------:R1:W-:Y:S01]  /*5ac0*/  @P3 STG.E desc[UR46][R4.64+0x140], R11 ;  /* 0x0001400b04003986 */ /* 0x0003e2000c10192e */
[C---:B------:R-:W-:Y:S02]  /*5ad0*/  ISETP.GT.AND P3, PT, R3.reuse, 0x59, PT ;  /* 0x000000590300780c */ /* 0x040fe40003f64270 */
[C---:B------:R-:W-:Y:S01]  /*5ae0*/  ISETP.GT.AND P5, PT, R0.reuse, RZ, P2 ;  /* 0x000000ff0000720c */ /* 0x040fe200017a4270 */
[----:B------:R-:W-:Y:S01]  /*5af0*/  @P4 STG.E desc[UR46][R4.64+0x144], R65 ;  /* 0x0001444104004986 */ /* 0x000fe2000c10192e */
[----:B------:R-:W-:Y:S01]  /*5b00*/  ISETP.GT.AND P4, PT, R0, RZ, P3 ;  /* 0x000000ff0000720c */ /* 0x000fe20001f84270 */
[-C--:B0-----:R-:W-:Y:S01]  /*5b10*/  FMUL R9, R66, R88.reuse ;  /* 0x0000005842097220 */ /* 0x081fe20000400000 */
[C---:B------:R-:W-:Y:S02]  /*5b20*/  ISETP.GT.AND P2, PT, R0.reuse, 0x8, P2 ;  /* 0x000000080000780c */ /* 0x040fe40001744270 */
[----:B------:R-:W-:Y:S02]  /*5b30*/  ISETP.GT.AND P3, PT, R0, 0x8, P3 ;  /* 0x000000080000780c */ /* 0x000fe40001f64270 */
[----:B------:R0:W-:Y:S01]  /*5b40*/  @P1 STG.E desc[UR46][R6.64+0x140], R9 ;  /* 0x0001400906001986 */ /* 0x0001e2000c10192e */
[----:B-1----:R-:W-:Y:S01]  /*5b50*/  FMUL R11, R68, R88 ;  /* 0x00000058440b7220 */ /* 0x002fe20000400000 */
[----:B------:R-:W-:-:S02]  /*5b60*/  ISETP.GT.AND P1, PT, R3, 0x61, PT ;  /* 0x000000610300780c */ /* 0x000fc40003f24270 */
[----:B------:R-:W-:Y:S01]  /*5b70*/  @P0 STG.E desc[UR46][R6.64+0x144], R67 ;  /* 0x0001444306000986 */ /* 0x000fe2000c10192e */
[----:B------:R-:W-:-:S03]  /*5b80*/  ISETP.GT.AND P0, PT, R3, 0x60, PT ;  /* 0x000000600300780c */ /* 0x000fc60003f04270 */
[----:B------:R1:W-:Y:S01]  /*5b90*/  @P5 STG.E desc[UR46][R4.64+0x160], R11 ;  /* 0x0001600b04005986 */ /* 0x0003e2000c10192e */
[C---:B------:R-:W-:Y:S02]  /*5ba0*/  ISETP.GT.AND P5, PT, R0.reuse, RZ, P0 ;  /* 0x000000ff0000720c */ /* 0x040fe400007a4270 */
[C---:B------:R-:W-:Y:S01]  /*5bb0*/  ISETP.GT.AND P0, PT, R0.reuse, 0x8, P0 ;  /* 0x000000080000780c */ /* 0x040fe20000704270 */
[----:B------:R-:W-:Y:S01]  /*5bc0*/  @P4 STG.E desc[UR46][R4.64+0x164], R69 ;  /* 0x0001644504004986 */ /* 0x000fe2000c10192e */
[----:B------:R-:W-:Y:S01]  /*5bd0*/  ISETP.GT.AND P4, PT, R0, RZ, P1 ;  /* 0x000000ff0000720c */ /* 0x000fe20000f84270 */
[----:B0-----:R-:W-:Y:S01]  /*5be0*/  FMUL R9, R70, R88 ;  /* 0x0000005846097220 */ /* 0x001fe20000400000 */
[----:B------:R-:W-:-:S04]  /*5bf0*/  ISETP.GT.AND P1, PT, R0, 0x8, P1 ;  /* 0x000000080000780c */ /* 0x000fc80000f24270 */
[----:B------:R0:W-:Y:S01]  /*5c00*/  @P2 STG.E desc[UR46][R6.64+0x160], R9 ;  /* 0x0001600906002986 */ /* 0x0001e2000c10192e */
[----:B-1----:R-:W-:Y:S01]  /*5c10*/  FMUL R11, R72, R88 ;  /* 0x00000058480b7220 */ /* 0x002fe20000400000 */
[C---:B------:R-:W-:Y:S02]  /*5c20*/  ISETP.GT.AND P2, PT, R3.reuse, 0x68, PT ;  /* 0x000000680300780c */ /* 0x040fe40003f44270 */
        /* <DEDUP_REMOVED lines=22> */
[-C--:B-1----:R-:W-:Y:S01]  /*5d90*/  FMUL R11, R80, R88.reuse ;  /* 0x00000058500b7220 */ /* 0x082fe20000400000 */
[C---:B------:R-:W-:Y:S02]  /*5da0*/  ISETP.GT.AND P2, PT, R3.reuse, 0x78, PT ;  /* 0x000000780300780c */ /* 0x040fe40003f44270 */
[----:B------:R-:W-:Y:S01]  /*5db0*/  @P3 STG.E desc[UR46][R6.64+0x1a4], R79 ;  /* 0x0001a44f06003986 */ /* 0x000fe2000c10192e */
[----:B------:R-:W-:Y:S01]  /*5dc0*/  ISETP.GT.AND P3, PT, R3, 0x79, PT ;  /* 0x000000790300780c */ /* 0x000fe20003f64270 */
[-C--:B------:R-:W-:Y:S02]  /*5dd0*/  FMUL R3, R82, R88.reuse ;  /* 0x0000005852037220 */ /* 0x080fe40000400000 */
[----:B------:R1:W-:Y:S01]  /*5de0*/  @P5 STG.E desc[UR46][R4.64+0x1c0], R11 ;  /* 0x0001c00b04005986 */ /* 0x0003e2000c10192e */
[C---:B------:R-:W-:Y:S02]  /*5df0*/  ISETP.GT.AND P5, PT, R0.reuse, RZ, P3 ;  /* 0x000000ff0000720c */ /* 0x040fe40001fa4270 */
[C---:B------:R-:W-:Y:S01]  /*5e00*/  ISETP.GT.AND P3, PT, R0.reuse, 0x8, P3 ;  /* 0x000000080000780c */ /* 0x040fe20001f64270 */
[----:B------:R-:W-:Y:S01]  /*5e10*/  @P4 STG.E desc[UR46][R4.64+0x1c4], R81 ;  /* 0x0001c45104004986 */ /* 0x000fe2000c10192e */
[----:B------:R-:W-:Y:S01]  /*5e20*/  ISETP.GT.AND P4, PT, R0, RZ, P2 ;  /* 0x000000ff0000720c */ /* 0x000fe20001784270 */
[-C--:B0-----:R-:W-:Y:S01]  /*5e30*/  FMUL R9, R84, R88.reuse ;  /* 0x0000005854097220 */ /* 0x081fe20000400000 */
[----:B------:R-:W-:Y:S01]  /*5e40*/  ISETP.GT.AND P2, PT, R0, 0x8, P2 ;  /* 0x000000080000780c */ /* 0x000fe20001744270 */
[----:B------:R-:W-:Y:S04]  /*5e50*/  @P0 STG.E desc[UR46][R6.64+0x1c0], R3 ;  /* 0x0001c00306000986 */ /* 0x000fe8000c10192e */
[----:B------:R-:W-:Y:S01]  /*5e60*/  @P1 STG.E desc[UR46][R6.64+0x1c4], R83 ;  /* 0x0001c45306001986 */ /* 0x000fe2000c10192e */
[----:B-1----:R-:W-:-:S05]  /*5e70*/  FMUL R11, R86, R88 ;  /* 0x00000058560b7220 */ /* 0x002fca0000400000 */
[----:B------:R-:W-:Y:S04]  /*5e80*/  @P4 STG.E desc[UR46][R4.64+0x1e0], R9 ;  /* 0x0001e00904004986 */ /* 0x000fe8000c10192e */
[----:B------:R0:W-:Y:S02]  /*5e90*/  @P5 STG.E desc[UR46][R4.64+0x1e4], R85 ;  /* 0x0001e45504005986 */ /* 0x0001e4000c10192e */
[----:B0-----:R-:W-:Y:S02]  /*5ea0*/  @P2 IMAD.MOV.U32 R4, RZ, RZ, R6 ;  /* 0x000000ffff042224 */ /* 0x001fe400078e0006 */
[----:B------:R-:W-:-:S05]  /*5eb0*/  @P2 IMAD.MOV.U32 R5, RZ, RZ, R7 ;  /* 0x000000ffff052224 */ /* 0x000fca00078e0007 */
[----:B------:R0:W-:Y:S04]  /*5ec0*/  @P2 STG.E desc[UR46][R4.64+0x1e0], R11 ;  /* 0x0001e00b04002986 */ /* 0x0001e8000c10192e */
[----:B------:R0:W-:Y:S02]  /*5ed0*/  @P3 STG.E desc[UR46][R6.64+0x1e4], R87 ;  /* 0x0001e45706003986 */ /* 0x0001e4000c10192e */
.L_x_158:
[----:B------:R-:W-:Y:S05]  /*5ee0*/  BSYNC B0 ;  /* 0x0000000000007941 */ /* 0x000fea0003800000 */
.L_x_32:
[----:B0-----:R-:W2:Y:S01]  /*5ef0*/  LDL.64 R4, [R1] ;  /* 0x0000000001047983 */ /* 0x001ea20000100a00 */
[----:B------:R-:W-:Y:S01]  /*5f00*/  ULDC.64 UR4, c[0x0][0x650] ;  /* 0x0001940000047ab9 */ /* 0x000fe20000000a00 */
[----:B------:R-:W-:Y:S02]  /*5f10*/  IMAD.U32 R0, RZ, RZ, UR45 ;  /* 0x0000002dff007e24 */ /* 0x000fe4000f8e00ff */
[----:B------:R-:W-:Y:S02]  /*5f20*/  IMAD.MOV.U32 R22, RZ, RZ, -0x1 ;  /* 0xffffffffff167424 */ /* 0x000fe400078e00ff */
[----:B------:R0:W-:Y:S01]  /*5f30*/  SYNCS.ARRIVE.TRANS64.A1T0 RZ, [R0+UR41], RZ ;  /* 0x000000ff00ff79a7 */ /* 0x0001e20008100029 */
[----:B------:R-:W-:Y:S02]  /*5f40*/  IMAD.MOV.U32 R18, RZ, RZ, -0x1 ;  /* 0xffffffffff127424 */ /* 0x000fe400078e00ff */
[----:B------:R-:W-:Y:S01]  /*5f50*/  IMAD.MOV.U32 R19, RZ, RZ, -0x1 ;  /* 0xffffffffff137424 */ /* 0x000fe200078e00ff */
[----:B0-----:R-:W-:-:S02]  /*5f60*/  PRMT R0, RZ, 0x7610, R0 ;  /* 0x00007610ff007816 */ /* 0x001fc40000000000 */
[----:B--2---:R-:W-:-:S05]  /*5f70*/  LEA R16, P0, R4, R16, 0x1 ;  /* 0x0000001004107211 */ /* 0x004fca00078008ff */
[----:B------:R-:W-:Y:S01]  /*5f80*/  IMAD.X R17, R98, 0x1, R17, P0 ;  /* 0x0000000162117824 */ /* 0x000fe200000e0611 */
[----:B------:R-:W-:-:S04]  /*5f90*/  ISETP.GE.U32.AND P0, PT, R16, UR4, PT ;  /* 0x0000000410007c0c */ /* 0x000fc8000bf06070 */
[----:B------:R-:W-:-:S13]  /*5fa0*/  ISETP.GE.U32.AND.EX P0, PT, R17, UR5, PT, P0 ;  /* 0x0000000511007c0c */ /* 0x000fda000bf06100 */
[----:B------:R-:W-:Y:S05]  /*5fb0*/  @P0 BRA `(.L_x_159) ;  /* 0x00000004004c0947 */ /* 0x000fea0003800000 */
[----:B-1-3--:R-:W0:Y:S01]  /*5fc0*/  LDC.64 R10, c[0x0][0x628] ;  /* 0x00018a00ff0a7b82 */ /* 0x00ae220000000a00 */
[----:B------:R-:W1:Y:S01]  /*5fd0*/  S2R R12, SR_CTAID.X ;  /* 0x00000000000c7919 */ /* 0x000e620000002500 */
[----:B------:R-:W-:Y:S02]  /*5fe0*/  IMAD.MOV.U32 R8, RZ, RZ, R16 ;  /* 0x000000ffff087224 */ /* 0x000fe400078e0010 */
[----:B------:R-:W-:Y:S01]  /*5ff0*/  IMAD.MOV.U32 R9, RZ, RZ, R17 ;  /* 0x000000ffff097224 */ /* 0x000fe200078e0011 */
[----:B------:R-:W2:Y:S03]  /*6000*/  S2R R18, SR_CTAID.Y ;  /* 0x0000000000127919 */ /* 0x000ea60000002600 */
[----:B------:R-:W3:Y:S08]  /*6010*/  LDC R0, c[0x0][0x630] ;  /* 0x00018c00ff007b82 */ /* 0x000ef00000000800 */
[----:B------:R-:W1:Y:S01]  /*6020*/  LDC.64 R14, c[0x0][0x620] ;  /* 0x00018800ff0e7b82 */ /* 0x000e620000000a00 */
[----:B0-----:R-:W-:-:S04]  /*6030*/  ISETP.NE.U32.AND P0, PT, R10, RZ, PT ;  /* 0x000000ff0a00720c */ /* 0x001fc80003f05070 */
[----:B------:R-:W-:-:S13]  /*6040*/  ISETP.NE.AND.EX P0, PT, R11, RZ, PT, P0 ;  /* 0x000000ff0b00720c */ /* 0x000fda0003f05300 */
[----:B-123--:R-:W-:Y:S05]  /*6050*/  @!P0 BRA `(.L_x_160) ;  /* 0x0000000000288947 */ /* 0x00efea0003800000 */
[----:B------:R-:W0:Y:S02]  /*6060*/  LDC R3, c[0x0][0x634] ;  /* 0x00018d00ff037b82 */ /* 0x000e240000000800 */
[----:B0-----:R-:W-:-:S05]  /*6070*/  IADD3 R3, P0, R16, R3, RZ ;  /* 0x0000000310037210 */ /* 0x001fca0007f1e0ff */
[----:B------:R-:W-:-:S04]  /*6080*/  IMAD.X R13, RZ, RZ, R17, P0 ;  /* 0x000000ffff0d7224 */ /* 0x000fc800000e0611 */
[----:B------:R-:W-:-:S04]  /*6090*/  IMAD.WIDE.U32 R4, R13, R10, RZ ;  /* 0x0000000a0d047225 */ /* 0x000fc800078e00ff */
[----:B----4-:R-:W-:-:S04]  /*60a0*/  IMAD.WIDE.U32 R6, P0, R3, R11, R4 ;  /* 0x0000000b03067225 */ /* 0x010fc80007800004 */
[----:B------:R-:W-:-:S04]  /*60b0*/  IMAD.WIDE.U32 R4, R3, R10, RZ ;  /* 0x0000000a03047225 */ /* 0x000fc800078e00ff */
[----:B------:R-:W-:Y:S01]  /*60c0*/  IMAD.X R9, RZ, RZ, RZ, P0 ;  /* 0x000000ffff097224 */ /* 0x000fe200000e06ff */
[----:B------:R-:W-:Y:S01]  /*60d0*/  IADD3 RZ, P0, R5, R6, RZ ;  /* 0x0000000605ff7210 */ /* 0x000fe20007f1e0ff */
[----:B------:R-:W-:-:S04]  /*60e0*/  IMAD.MOV.U32 R8, RZ, RZ, R7 ;  /* 0x000000ffff087224 */ /* 0x000fc800078e0007 */
[----:B------:R-:W-:-:S08]  /*60f0*/  IMAD.WIDE.U32.X R8, R13, R11, R8, P0 ;  /* 0x0000000b0d087225 */ /* 0x000fd000000e0408 */
.L_x_160:
[-CC-:B------:R-:W-:Y:S01]  /*6100*/  SHF.R.U64 R19, R8, R0.reuse, R9.reuse ;  /* 0x0000000008137219 */ /* 0x180fe20000001209 */
[----:B------:R-:W0:Y:S01]  /*6110*/  LDC.64 R24, c[0x0][0x640] ;  /* 0x00019000ff187b82 */ /* 0x000e220000000a00 */
[----:B------:R-:W-:Y:S01]  /*6120*/  SHF.R.U32.HI R0, RZ, R0, R9 ;  /* 0x00000000ff007219 */ /* 0x000fe20000011609 */
[----:B------:R-:W-:Y:S01]  /*6130*/  ULDC UR4, c[0x0][0x150] ;  /* 0x0000540000047ab9 */ /* 0x000fe20000000800 */
[----:B------:R-:W-:Y:S02]  /*6140*/  IADD3 R3, P0, RZ, -R19, RZ ;  /* 0x80000013ff037210 */ /* 0x000fe40007f1e0ff */
[----:B----4-:R-:W-:-:S03]  /*6150*/  I2FP.F32.U32 R7, R12 ;  /* 0x0000000c00077245 */ /* 0x010fc60000201000 */
[----:B------:R-:W1:Y:S01]  /*6160*/  LDC R6, c[0x0][0x618] ;  /* 0x00018600ff067b82 */ /* 0x000e620000000800 */
[----:B------:R-:W-:Y:S02]  /*6170*/  IMAD.X R5, RZ, RZ, ~R0, P0 ;  /* 0x000000ffff057224 */ /* 0x000fe400000e0e00 */
[----:B------:R-:W-:Y:S01]  /*6180*/  FMUL R7, R7, UR4 ;  /* 0x0000000407077c20 */ /* 0x000fe20008400000 */
[----:B------:R-:W-:Y:S01]  /*6190*/  ULDC UR4, c[0x0][0x154] ;  /* 0x0000550000047ab9 */ /* 0x000fe20000000800 */
[-C--:B------:R-:W-:Y:S02]  /*61a0*/  IMAD R0, R5, R14.reuse, RZ ;  /* 0x0000000e05007224 */ /* 0x080fe400078e02ff */
[C---:B------:R-:W-:Y:S01]  /*61b0*/  IMAD.WIDE.U32 R4, R3.reuse, R14, R16 ;  /* 0x0000000e03047225 */ /* 0x040fe200078e0010 */
[----:B------:R-:W2:Y:S01]  /*61c0*/  LDC R8, c[0x0][0x608] ;  /* 0x00018200ff087b82 */ /* 0x000ea20000000800 */
[----:B------:R-:W3:Y:S02]  /*61d0*/  F2I.U32.TRUNC.NTZ R7, R7 ;  /* 0x0000000700077305 */ /* 0x000ee4000020f000 */
[----:B------:R-:W-:Y:S01]  /*61e0*/  IMAD R3, R3, R15, R0 ;  /* 0x0000000f03037224 */ /* 0x000fe200078e0200 */
[----:B------:R-:W-:-:S03]  /*61f0*/  I2FP.F32.U32 R0, R18 ;  /* 0x0000001200007245 */ /* 0x000fc60000201000 */
[----:B------:R-:W-:Y:S01]  /*6200*/  IMAD.IADD R3, R5, 0x1, R3 ;  /* 0x0000000105037824 */ /* 0x000fe200078e0203 */
[----:B------:R-:W4:Y:S01]  /*6210*/  LDC R11, c[0x0][0x658] ;  /* 0x00019600ff0b7b82 */ /* 0x000f220000000800 */
[----:B0-----:R-:W-:-:S04]  /*6220*/  ISETP.NE.U32.AND P0, PT, R24, RZ, PT ;  /* 0x000000ff1800720c */ /* 0x001fc80003f05070 */
[----:B------:R-:W-:-:S03]  /*6230*/  ISETP.NE.AND.EX P0, PT, R25, RZ, PT, P0 ;  /* 0x000000ff1900720c */ /* 0x000fc60003f05300 */
[----:B------:R-:W0:Y:S01]  /*6240*/  LDC R9, c[0x0][0x144] ;  /* 0x00005100ff097b82 */ /* 0x000e220000000800 */
[-C--:B-1----:R-:W-:Y:S01]  /*6250*/  SHF.R.U64 R10, R4, R6.reuse, R3 ;  /* 0x00000006040a7219 */ /* 0x082fe20000001203 */
[----:B---3--:R-:W-:Y:S01]  /*6260*/  IMAD.MOV R7, RZ, RZ, -R7 ;  /* 0x000000ffff077224 */ /* 0x008fe200078e0a07 */
[----:B------:R-:W-:Y:S01]  /*6270*/  SHF.R.U32.HI R3, RZ, R6, R3 ;  /* 0x00000006ff037219 */ /* 0x000fe20000011603 */
[----:B------:R-:W-:-:S04]  /*6280*/  FMUL R6, R0, UR4 ;  /* 0x0000000400067c20 */ /* 0x000fc80008400000 */
[----:B------:R-:W1:Y:S01]  /*6290*/  LDC R21, c[0x0][0x148] ;  /* 0x00005200ff157b82 */ /* 0x000e620000000800 */
[----:B------:R3:W0:Y:S01]  /*62a0*/  F2I.U32.TRUNC.NTZ R14, R6 ;  /* 0x00000006000e7305 */ /* 0x000622000020f000 */
[-CC-:B--2---:R-:W-:Y:S02]  /*62b0*/  SHF.R.U64 R13, R10, R8.reuse, R3.reuse ;  /* 0x000000080a0d7219 */ /* 0x184fe40000001203 */
[----:B------:R-:W-:-:S04]  /*62c0*/  SHF.R.U32.HI R0, RZ, R8, R3 ;  /* 0x00000008ff007219 */ /* 0x000fc80000011603 */
[----:B------:R-:W2:Y:S01]  /*62d0*/  LDC R20, c[0x0][0x648] ;  /* 0x00019200ff147b82 */ /* 0x000ea20000000800 */
[-CC-:B----4-:R-:W-:Y:S02]  /*62e0*/  SHF.R.U64 R15, R13, R11.reuse, R0.reuse ;  /* 0x0000000b0d0f7219 */ /* 0x190fe40000001200 */
[----:B------:R-:W-:-:S03]  /*62f0*/  SHF.R.U32.HI R5, RZ, R11, R0 ;  /* 0x0000000bff057219 */ /* 0x000fc60000011600 */
[----:B------:R-:W-:Y:S02]  /*6300*/  IMAD.MOV.U32 R4, RZ, RZ, R15 ;  /* 0x000000ffff047224 */ /* 0x000fe400078e000f */
[----:B------:R-:W4:Y:S01]  /*6310*/  LDC R26, c[0x0][0x638] ;  /* 0x00018e00ff1a7b82 */ /* 0x000f220000000800 */
[----:B0-----:R-:W-:-:S07]  /*6320*/  IMAD R22, R9, R7, R12 ;  /* 0x0000000709167224 */ /* 0x001fce00078e020c */
[----:B------:R-:W0:Y:S08]  /*6330*/  LDC R27, c[0x0][0x610] ;  /* 0x00018400ff1b7b82 */ /* 0x000e300000000800 */
[----:B------:R-:W0:Y:S01]  /*6340*/  LDC R28, c[0x0][0x600] ;  /* 0x00018000ff1c7b82 */ /* 0x000e220000000800 */
[----:B-123--:R-:W-:Y:S05]  /*6350*/  @!P0 BRA `(.L_x_161) ;  /* 0x0000000000288947 */ /* 0x00efea0003800000 */
[----:B------:R-:W1:Y:S02]  /*6360*/  LDC R0, c[0x0][0x64c] ;  /* 0x00019300ff007b82 */ /* 0x000e640000000800 */
[----:B-1----:R-:W-:-:S05]  /*6370*/  IADD3 R3, P0, R15, R0, RZ ;  /* 0x000000000f037210 */ /* 0x002fca0007f1e0ff */
        /* <DEDUP_REMOVED lines=8> */
.L_x_161:
[----:B------:R-:W-:Y:S01]  /*6400*/  ISETP.NE.AND P0, PT, R2, 0x1, PT ;  /* 0x000000010200780c */ /* 0x000fe20003f05270 */
[----:B------:R-:W-:Y:S01]  /*6410*/  IMAD.MOV R14, RZ, RZ, -R14 ;  /* 0x000000ffff0e7224 */ /* 0x000fe200078e0a0e */
[----:B------:R-:W-:Y:S02]  /*6420*/  SHF.R.U64 R0, R4, R20, R5 ;  /* 0x0000001404007219 */ /* 0x000fe40000001205 */
[----:B------:R-:W-:Y:S02]  /*6430*/  LOP3.LUT R3, R13, R100, RZ, 0xc0, !PT ;  /* 0x000000640d037212 */ /* 0x000fe400078ec0ff */
[----:B------:R-:W-:Y:S01]  /*6440*/  LOP3.LUT R5, R10, R99, RZ, 0xc0, !PT ;  /* 0x000000630a057212 */ /* 0x000fe200078ec0ff */
[----:B------:R-:W-:Y:S02]  /*6450*/  IMAD.MOV R4, RZ, RZ, -R0 ;  /* 0x000000ffff047224 */ /* 0x000fe400078e0a00 */
[----:B------:R-:W-:Y:S02]  /*6460*/  IMAD R3, R96, R0, R3 ;  /* 0x0000000060037224 */ /* 0x000fe400078e0203 */
[----:B----4-:R-:W-:-:S02]  /*6470*/  IMAD R0, R4, R26, R15 ;  /* 0x0000001a04007224 */ /* 0x010fc400078e020f */
[----:B------:R-:W-:Y:S02]  /*6480*/  @P0 IMAD R22, R21, R14, R18 ;  /* 0x0000000e15160224 */ /* 0x000fe400078e0212 */
[----:B------:R-:W-:Y:S02]  /*6490*/  IMAD.MOV.U32 R4, RZ, RZ, 0x1 ;  /* 0x00000001ff047424 */ /* 0x000fe400078e00ff */
[----:B0-----:R-:W-:Y:S02]  /*64a0*/  IMAD R22, R3, R27, R22 ;  /* 0x0000001b03167224 */ /* 0x001fe400078e0216 */
[----:B------:R-:W-:Y:S01]  /*64b0*/  IMAD R3, R0, R28, R5 ;  /* 0x0000001c00037224 */ /* 0x000fe200078e0205 */
[----:B------:R-:W-:-:S04]  /*64c0*/  PRMT R0, R4, 0x7610, R0 ;  /* 0x0000761004007816 */ /* 0x000fc80000000000 */
[----:B------:R-:W-:Y:S02]  /*64d0*/  SEL R18, R3, R22, !P0 ;  /* 0x0000001603127207 */ /* 0x000fe40004000000 */
[----:B------:R-:W-:-:S07]  /*64e0*/  SEL R22, R22, R3, !P0 ;  /* 0x0000000316167207 */ /* 0x000fce0004000000 */
.L_x_159:
[----:B------:R-:W-:Y:S01]  /*64f0*/  LOP3.LUT P0, RZ, R0, 0xff, RZ, 0xc0, !PT ;  /* 0x000000ff00ff7812 */ /* 0x000fe2000780c0ff */
[----:B------:R-:W-:Y:S01]  /*6500*/  UIMAD.WIDE.U32 UR4, UR36, -0x55555555, URZ ;  /* 0xaaaaaaab240478a5 */ /* 0x000fe2000f8e003f */
[----:B------:R-:W-:-:S03]  /*6510*/  LOP3.LUT R103, R103, 0x1, RZ, 0x3c, !PT ;  /* 0x0000000167677812 */ /* 0x000fc600078e3cff */
[----:B------:R-:W-:-:S04]  /*6520*/  USHF.R.U32.HI UR4, URZ, 0x1, UR5 ;  /* 0x000000013f047899 */ /* 0x000fc80008011605 */
[----:B------:R-:W-:-:S04]  /*6530*/  UIMAD UR36, UR4, -0x3, UR36 ;  /* 0xfffffffd042478a4 */ /* 0x000fc8000f8e0224 */
[----:B------:R-:W-:Y:S08]  /*6540*/  @P0 BRA `(.L_x_162) ;  /* 0xffffffac00ec0947 */ /* 0x000ff0000383ffff */
[----:B------:R-:W-:Y:S05]  /*6550*/  EXIT ;  /* 0x000000000000794d */ /* 0x000fea0003800000 */
.L_x_13:
[----:B------:R-:W-:-:S08]  /*6560*/  ISETP.NE.AND P0, PT, R14, RZ, PT ;  /* 0x000000ff0e00720c */ /* 0x000fd00003f05270 */
[----:B0-----:R-:W0:-:S00]  /*6570*/  USETMAXREG.DEALLOC.CTAPOOL 0x28 ;  /* 0x00000028000079c8 */ /* 0x001e0000080e0500 */
[----:B------:R-:W-:Y:S05]  /*6580*/  @P0 EXIT ;  /* 0x000000000000094d */ /* 0x000fea0003800000 */
[----:B0-----:R-:W-:Y:S01]  /*6590*/  LOP3.LUT P0, RZ, R3, 0xff, RZ, 0xc0, !PT ;  /* 0x000000ff03ff7812 */ /* 0x001fe2000780c0ff */
[----:B------:R-:W-:Y:S02]  /*65a0*/  IMAD.MOV.U32 R3, RZ, RZ, 0x1 ;  /* 0x00000001ff037424 */ /* 0x000fe400078e00ff */
[----:B------:R-:W-:-:S10]  /*65b0*/  IMAD.MOV.U32 R8, RZ, RZ, RZ ;  /* 0x000000ffff087224 */ /* 0x000fd400078e00ff */
[----:B------:R-:W-:Y:S05]  /*65c0*/  @!P0 BRA `(.L_x_163) ;  /* 0x0000000c00988947 */ /* 0x000fea0003800000 */
[----:B------:R-:W-:Y:S01]  /*65d0*/  LOP3.LUT P0, RZ, R4, 0x1f, RZ, 0xc0, !PT ;  /* 0x0000001f04ff7812 */ /* 0x000fe2000780c0ff */
[----:B------:R-:W-:Y:S01]  /*65e0*/  ULDC UR21, c[0x0][0x658] ;  /* 0x0001960000157ab9 */ /* 0x000fe20000000800 */
[----:B------:R-:W-:Y:S01]  /*65f0*/  UMOV UR4, 0xffffffff ;  /* 0xffffffff00047882 */ /* 0x000fe20000000000 */
[----:B------:R-:W-:Y:S01]  /*6600*/  BSSY B0, `(.L_x_163) ;  /* 0x00000e2000007945 */ /* 0x000fe20003800000 */
[----:B------:R-:W-:Y:S01]  /*6610*/  USHF.L.U32 UR4, UR4, UR21, URZ ;  /* 0x0000001504047299 */ /* 0x000fe2000800063f */
[C---:B------:R-:W-:Y:S01]  /*6620*/  ISETP.NE.AND P2, PT, R5.reuse, RZ, PT ;  /* 0x000000ff0500720c */ /* 0x040fe20003f45270 */
[----:B------:R-:W-:Y:S01]  /*6630*/  IMAD.MOV.U32 R10, RZ, RZ, 0x1 ;  /* 0x00000001ff0a7424 */ /* 0x000fe200078e00ff */
[----:B------:R-:W-:Y:S01]  /*6640*/  ISETP.NE.OR P0, PT, R5, RZ, !P0 ;  /* 0x000000ff0500720c */ /* 0x000fe20004705670 */
[----:B------:R-:W-:Y:S01]  /*6650*/  IMAD.MOV.U32 R3, RZ, RZ, 0x1 ;  /* 0x00000001ff037424 */ /* 0x000fe200078e00ff */
[----:B------:R-:W-:Y:S01]  /*6660*/  LOP3.LUT R9, R23, 0x2, RZ, 0xfc, !PT ;  /* 0x0000000217097812 */ /* 0x000fe200078efcff */
[----:B------:R-:W-:Y:S01]  /*6670*/  IMAD.MOV.U32 R8, RZ, RZ, RZ ;  /* 0x000000ffff087224 */ /* 0x000fe200078e00ff */
[----:B------:R-:W-:Y:S01]  /*6680*/  ULDC UR13, c[0x0][0x600] ;  /* 0x00018000000d7ab9 */ /* 0x000fe20000000800 */
[----:B------:R-:W-:Y:S01]  /*6690*/  UMOV UR5, 0x1 ;  /* 0x0000000100057882 */ /* 0x000fe20000000000 */
[----:B------:R-:W-:-:S02]  /*66a0*/  UIADD3 UR30, UR37, 0x1, URZ ;  /* 0x00000001251e7890 */ /* 0x000fc4000fffe03f */
[----:B------:R-:W-:Y:S02]  /*66b0*/  UIADD3 UR13, UR13, -0x1, URZ ;  /* 0xffffffff0d0d7890 */ /* 0x000fe4000fffe03f */
[----:B------:R-:W-:Y:S02]  /*66c0*/  USHF.L.U32 UR21, UR5, UR21, URZ ;  /* 0x0000001505157299 */ /* 0x000fe4000800063f */
[----:B------:R-:W-:Y:S01]  /*66d0*/  ULOP3.LUT UR29, URZ, UR4, URZ, 0x33, !UPT ;  /* 0x000000043f1d7292 */ /* 0x000fe2000f8e333f */
[----:B------:R-:W-:-:S11]  /*66e0*/  ULDC.64 UR14, c[0x0][0x198] ;  /* 0x00006600000e7ab9 */ /* 0x000fd60000000a00 */
.L_x_175:
[----:B------:R-:W-:-:S03]  /*66f0*/  UMOV UR4, 0xffffffff ;  /* 0xffffffff00047882 */ /* 0x000fc60000000000 */
[----:B------:R-:W-:Y:S05]  /*6700*/  BRA.DIV UR4, `(.L_x_164) ;  /* 0x0000001204407947 */ /* 0x000fea000b800000 */
[----:B------:R-:W-:-:S13]  /*6710*/  ELECT P6, URZ, PT ;  /* 0x00000000003f782f */ /* 0x000fda00038c0000 */
.L_x_187:
[----:B------:R-:W0:Y:S01]  /*6720*/  LDC R4, c[0x0][0x28c] ;  /* 0x0000a300ff047b82 */ /* 0x000e220000000800 */
[----:B------:R-:W-:Y:S01]  /*6730*/  BSSY B1, `(.L_x_165) ;  /* 0x000005a000017945 */ /* 0x000fe20003800000 */
[----:B0-----:R-:W-:-:S13]  /*6740*/  ISETP.LT.OR P6, PT, R4, 0x1, !P6 ;  /* 0x000000010400780c */ /* 0x001fda00077c1670 */
[----:B------:R-:W-:Y:S05]  /*6750*/  @P6 BRA `(.L_x_166) ;  /* 0x00000004005c6947 */ /* 0x000fea0003800000 */
[----:B------:R-:W-:Y:S02]  /*6760*/  IMAD.SHL.U32 R22, R22, 0x40, RZ ;  /* 0x0000004016167824 */ /* 0x000fe400078e00ff */
[----:B------:R-:W-:Y:S02]  /*6770*/  IMAD.SHL.U32 R18, R18, 0x80, RZ ;  /* 0x0000008012127824 */ /* 0x000fe400078e00ff */
[----:B------:R-:W-:Y:S02]  /*6780*/  IMAD.MOV.U32 R13, RZ, RZ, RZ ;  /* 0x000000ffff0d7224 */ /* 0x000fe400078e00ff */
[----:B------:R-:W-:Y:S02]  /*6790*/  IMAD.U32 R14, RZ, RZ, UR30 ;  /* 0x0000001eff0e7e24 */ /* 0x000fe4000f8e00ff */
[----:B------:R-:W-:Y:S02]  /*67a0*/  IMAD.MOV.U32 R4, RZ, RZ, R3 ;  /* 0x000000ffff047224 */ /* 0x000fe400078e0003 */
[----:B------:R-:W-:-:S07]  /*67b0*/  IMAD.MOV.U32 R5, RZ, RZ, R8 ;  /* 0x000000ffff057224 */ /* 0x000fce00078e0008 */
.L_x_170:
[----:B------:R-:W0:Y:S01]  /*67c0*/  S2R R7, SR_CgaCtaId ;  /* 0x0000000000077919 */ /* 0x000e220000008800 */
[----:B------:R-:W-:-:S04]  /*67d0*/  MOV R6, 0x400 ;  /* 0x0000040000067802 */ /* 0x000fc80000000f00 */
[----:B0-----:R-:W-:Y:S02]  /*67e0*/  LEA R12, R7, R6, 0x18 ;  /* 0x00000006070c7211 */ /* 0x001fe400078ec0ff */
[----:B------:R-:W-:Y:S01]  /*67f0*/  SHF.L.U32 R6, R4, 0x1f, RZ ;  /* 0x0000001f04067819 */ /* 0x000fe200000006ff */
[----:B------:R-:W0:Y:S02]  /*6800*/  @!P2 LDC R7, c[0x0][0x500] ;  /* 0x00014000ff07ab82 */ /* 0x000e240000000800 */
[----:B------:R-:W-:-:S04]  /*6810*/  IMAD R11, R5, 0x8, R12 ;  /* 0x00000008050b7824 */ /* 0x000fc800078e020c */
[----:B------:R-:W1:Y:S02]  /*6820*/  SYNCS.PHASECHK.TRANS64.TRYWAIT P1, [R11+URZ+0x18], R6 ;  /* 0x000018060b0075a7 */ /* 0x000e64000802017f */
[----:B-1----:R-:W-:Y:S05]  /*6830*/  @!P1 BRA `(.L_x_167) ;  /* 0x0000001000149947 */ /* 0x002fea0003800000 */
.L_x_188:
[----:B-1----:R-:W-:Y:S01]  /*6840*/  PRMT R6, R9, 0x9910, RZ ;  /* 0x0000991009067816 */ /* 0x002fe200000000ff */
[----:B0-----:R0:W-:Y:S03]  /*6850*/  @!P2 SYNCS.ARRIVE.TRANS64 RZ, [R11+URZ], R7 ;  /* 0x000000070bffa9a7 */ /* 0x0011e6000800003f */
[----:B------:R-:W-:-:S13]  /*6860*/  ISETP.NE.AND P1, PT, R6, 0x2, PT ;  /* 0x000000020600780c */ /* 0x000fda0003f25270 */
[----:B0-----:R-:W-:Y:S05]  /*6870*/  @P1 BRA `(.L_x_168) ;  /* 0x0000000000041947 */ /* 0x001fea0003800000 */
[----:B------:R-:W-:Y:S01]  /*6880*/  BPT.TRAP 0x1 ;  /* 0x000000040000795c */ /* 0x000fe20000300000 */
.L_x_168:
[----:B------:R-:W-:Y:S05]  /*6890*/  @P0 BRA `(.L_x_169) ;  /* 0x0000000000040947 */ /* 0x000fea0003800000 */
[----:B------:R-:W-:Y:S01]  /*68a0*/  BPT.TRAP 0x1 ;  /* 0x000000040000795c */ /* 0x000fe20000300000 */
.L_x_169:
[----:B------:R-:W-:Y:S01]  /*68b0*/  R2UR UR56, R12 ;  /* 0x000000000c3872ca */ /* 0x000fe200000e0000 */
[----:B------:R-:W-:Y:S01]  /*68c0*/  IMAD R12, R5, 0x8000, R12 ;  /* 0x00008000050c7824 */ /* 0x000fe200078e020c */
[----:B------:R-:W-:Y:S01]  /*68d0*/  R2UR UR10, R13 ;  /* 0x000000000d0a72ca */ /* 0x000fe200000e0000 */
[----:B------:R-:W-:Y:S01]  /*68e0*/  UIADD3 UR22, UP0, UR14, 0xf0, URZ ;  /* 0x000000f00e167890 */ /* 0x000fe2000ff1e03f */
[----:B------:R-:W-:Y:S01]  /*68f0*/  R2UR UR16, R5 ;  /* 0x00000000051072ca */ /* 0x000fe200000e0000 */
[----:B------:R-:W-:Y:S01]  /*6900*/  VIADD R14, R14, 0xffffffff ;  /* 0xffffffff0e0e7836 */ /* 0x000fe20000000000 */
[----:B------:R-:W-:Y:S01]  /*6910*/  R2UR UR32, R12 ;  /* 0x000000000c2072ca */ /* 0x000fe200000e0000 */
[----:B------:R-:W-:Y:S01]  /*6920*/  UIADD3.X UR23, URZ, UR15, URZ, UP0, !UPT ;  /* 0x0000000f3f177290 */ /* 0x000fe200087fe43f */
[----:B------:R-:W-:Y:S01]  /*6930*/  R2UR UR9, R11 ;  /* 0x000000000b0972ca */ /* 0x000fe200000e0000 */
[----:B------:R-:W-:Y:S01]  /*6940*/  UIADD3 UR6, UP1, UR14, 0x1f0, URZ ;  /* 0x000001f00e067890 */ /* 0x000fe2000ff3e03f */
[----:B------:R-:W-:Y:S01]  /*6950*/  R2UR UR11, R22 ;  /* 0x00000000160b72ca */ /* 0x000fe200000e0000 */
[----:B------:R-:W-:Y:S01]  /*6960*/  UMOV UR4, 0x0 ;  /* 0x0000000000047882 */ /* 0x000fe20000000000 */
[----:B------:R-:W-:Y:S01]  /*6970*/  R2UR UR12, R19 ;  /* 0x00000000130c72ca */ /* 0x000fe200000e0000 */
[----:B------:R-:W-:Y:S01]  /*6980*/  UIADD3 UR56, UR56, 0x18100, URZ ;  /* 0x0001810038387890 */ /* 0x000fe2000fffe03f */
[----:B------:R-:W-:Y:S01]  /*6990*/  R2UR UR59, R18 ;  /* 0x00000000123b72ca */ /* 0x000fe200000e0000 */
[----:B------:R-:W-:Y:S01]  /*69a0*/  UIADD3 UR50, UR10, 0x20, URZ ;  /* 0x000000200a327890 */ /* 0x000fe2000fffe03f */
[----:B------:R-:W-:Y:S01]  /*69b0*/  ISETP.GT.AND P3, PT, R14, 0x1, PT ;  /* 0x000000010e00780c */ /* 0x000fe20003f64270 */
[----:B------:R-:W-:Y:S01]  /*69c0*/  ULEA UR56, UR16, UR56, 0x10 ;  /* 0x0000003810387291 */ /* 0x000fe2000f8e803f */
[----:B------:R-:W-:Y:S01]  /*69d0*/  VIADD R5, R5, 0x1 ;  /* 0x0000000105057836 */ /* 0x000fe20000000000 */
[----:B------:R-:W-:Y:S01]  /*69e0*/  UIADD3 UR8, UR32, 0x100, URZ ;  /* 0x0000010020087890 */ /* 0x000fe2000fffe03f */
[----:B------:R-:W-:Y:S01]  /*69f0*/  VIADD R13, R13, 0x80 ;  /* 0x000000800d0d7836 */ /* 0x000fe20000000000 */
[----:B------:R-:W-:-:S02]  /*6a00*/  UIADD3 UR48, UR32, 0x2100, URZ ;  /* 0x0000210020307890 */ /* 0x000fc4000fffe03f */
[----:B------:R-:W-:Y:S01]  /*6a10*/  UIADD3 UR42, UR10, 0x40, URZ ;  /* 0x000000400a2a7890 */ /* 0x000fe2000fffe03f */
[C---:B------:R-:W-:Y:S01]  /*6a20*/  ISETP.NE.AND P1, PT, R5.reuse, 0x3, PT ;  /* 0x000000030500780c */ /* 0x040fe20003f25270 */
[----:B------:R-:W-:Y:S02]  /*6a30*/  UIADD3 UR40, UR32, 0x4100, URZ ;  /* 0x0000410020287890 */ /* 0x000fe4000fffe03f */
[----:B------:R-:W-:Y:S01]  /*6a40*/  UIADD3 UR34, UR10, 0x60, URZ ;  /* 0x000000600a227890 */ /* 0x000fe2000fffe03f */
[----:B------:R-:W-:Y:S01]  /*6a50*/  SEL R7, RZ, 0x1, P1 ;  /* 0x00000001ff077807 */ /* 0x000fe20000800000 */
[----:B------:R-:W-:Y:S01]  /*6a60*/  UIADD3 UR32, UR32, 0x6100, URZ ;  /* 0x0000610020207890 */ /* 0x000fe2000fffe03f */
[----:B------:R-:W-:Y:S01]  /*6a70*/  SEL R5, R5, RZ, P1 ;  /* 0x000000ff05057207 */ /* 0x000fe20000800000 */
[----:B------:R-:W-:Y:S01]  /*6a80*/  UMOV UR5, 0x10000000 ;  /* 0x1000000000057882 */ /* 0x000fe20000000000 */
[----:B------:R-:W-:Y:S01]  /*6a90*/  UIADD3.X UR7, URZ, UR15, URZ, UP1, !UPT ;  /* 0x0000000f3f077290 */ /* 0x000fe20008ffe43f */
[----:B------:R0:W-:Y:S01]  /*6aa0*/  UTMALDG.3D [UR8], [UR22], desc[UR4] ;  /* 0x00000408160075b4 */ /* 0x0001e20008011000 */
[----:B------:R-:W-:Y:S01]  /*6ab0*/  UIADD3 UR24, UR56, 0x4000, URZ ;  /* 0x0000400038187890 */ /* 0x000fe2000fffe03f */
[----:B------:R-:W-:Y:S01]  /*6ac0*/  LOP3.LUT R4, R4, R7, RZ, 0x3c, !PT ;  /* 0x0000000704047212 */ /* 0x000fe200078e3cff */
[----:B------:R-:W-:Y:S01]  /*6ad0*/  UIADD3 UR16, UR56, 0x8000, URZ ;  /* 0x0000800038107890 */ /* 0x000fe2000fffe03f */
[----:B------:R-:W-:Y:S01]  /*6ae0*/  UMOV UR49, UR9 ;  /* 0x0000000900317c82 */ /* 0x000fe20008000000 */
        /* <DEDUP_REMOVED lines=8> */
[----:B------:R1:W-:Y:S01]  /*6b70*/  UTMALDG.3D [UR48], [UR22], desc[UR4] ;  /* 0x00000430160075b4 */ /* 0x0003e20008011000 */
        /* <DEDUP_REMOVED lines=9> */
[----:B0-----:R-:W-:Y:S01]  /*6c10*/  UIADD3 UR8, UR56, 0xc000, URZ ;  /* 0x0000c00038087890 */ /* 0x001fe2000fffe03f */
[----:B------:R-:W-:Y:S01]  /*6c20*/  UMOV UR19, UR59 ;  /* 0x0000003b00137c82 */ /* 0x000fe20008000000 */
[----:B------:R-:W-:Y:S01]  /*6c30*/  UMOV UR20, UR12 ;  /* 0x0000000c00147c82 */ /* 0x000fe20008000000 */
[----:B------:R-:W-:Y:S01]  /*6c40*/  UMOV UR18, UR42 ;  /* 0x0000002a00127c82 */ /* 0x000fe20008000000 */
[----:B------:R-:W-:Y:S01]  /*6c50*/  UMOV UR11, UR59 ;  /* 0x0000003b000b7c82 */ /* 0x000fe20008000000 */
[----:B------:R1:W-:Y:S01]  /*6c60*/  UTMALDG.3D [UR32], [UR22], desc[UR4] ;  /* 0x00000420160075b4 */ /* 0x0003e20008011000 */
[----:B------:R-:W-:Y:S01]  /*6c70*/  UMOV UR10, UR34 ;  /* 0x00000022000a7c82 */ /* 0x000fe20008000000 */
[----:B------:R1:W-:Y:S01]  /*6c80*/  UTMALDG.3D [UR56], [UR6], desc[UR4] ;  /* 0x00000438060075b4 */ /* 0x0003e20008011000 */
[----:B------:R1:W-:Y:S01]  /*6c90*/  UTMALDG.3D [UR24], [UR6], desc[UR4] ;  /* 0x00000418060075b4 */ /* 0x0003e20008011000 */
[----:B------:R1:W-:Y:S01]  /*6ca0*/  UTMALDG.3D [UR16], [UR6], desc[UR4] ;  /* 0x00000410060075b4 */ /* 0x0003e20008011000 */
[----:B------:R1:W-:Y:S02]  /*6cb0*/  UTMALDG.3D [UR8], [UR6], desc[UR4] ;  /* 0x00000408060075b4 */ /* 0x0003e40008011000 */
[----:B-1----:R-:W-:Y:S05]  /*6cc0*/  @P3 BRA `(.L_x_170) ;  /* 0xfffffff800bc3947 */ /* 0x002fea000383ffff */
.L_x_166:
[----:B------:R-:W-:Y:S05]  /*6cd0*/  BSYNC B1 ;  /* 0x0000000000017941 */ /* 0x000fea0003800000 */
.L_x_165:
[----:B------:R-:W2:Y:S01]  /*6ce0*/  LDL.64 R20, [R1] ;  /* 0x0000000001147983 */ /* 0x000ea20000100a00 */
[----:B------:R-:W-:Y:S01]  /*6cf0*/  LOP3.LUT P4, RZ, R10, 0xff, RZ, 0xc0, !PT ;  /* 0x000000ff0aff7812 */ /* 0x000fe2000788c0ff */
[----:B------:R-:W-:Y:S01]  /*6d00*/  VIADD R7, R8, UR37 ;  /* 0x0000002508077c36 */ /* 0x000fe20008000000 */
[----:B------:R-:W-:Y:S01]  /*6d10*/  ULDC.64 UR4, c[0x0][0x650] ;  /* 0x0001940000047ab9 */ /* 0x000fe20000000a00 */
[----:B------:R-:W-:Y:S01]  /*6d20*/  IMAD.U32 R8, RZ, RZ, UR37 ;  /* 0x00000025ff087e24 */ /* 0x000fe2000f8e00ff */
[----:B------:R-:W-:Y:S01]  /*6d30*/  UISETP.GE.U32.AND UP0, UPT, UR37, 0x3, UPT ;  /* 0x000000032500788c */ /* 0x000fe2000bf06070 */
[----:B------:R-:W-:Y:S01]  /*6d40*/  BSSY B1, `(.L_x_171) ;  /* 0x000006b000017945 */ /* 0x000fe20003800000 */
[----:B------:R-:W-:Y:S01]  /*6d50*/  ISETP.GT.U32.AND P1, PT, R7, 0x2, PT ;  /* 0x000000020700780c */ /* 0x000fe20003f24070 */
[----:B------:R-:W-:Y:S01]  /*6d60*/  IMAD.MOV.U32 R22, RZ, RZ, -0x1 ;  /* 0xffffffffff167424 */ /* 0x000fe200078e00ff */
[----:B------:R-:W-:Y:S01]  /*6d70*/  PRMT R10, RZ, 0x7610, R10 ;  /* 0x00007610ff0a7816 */ /* 0x000fe2000000000a */
[----:B------:R-:W-:Y:S01]  /*6d80*/  IMAD.MOV.U32 R18, RZ, RZ, -0x1 ;  /* 0xffffffffff127424 */ /* 0x000fe200078e00ff */
[----:B------:R-:W-:Y:S01]  /*6d90*/  ISETP.LT.U32.AND P1, PT, R8, 0x3, P1 ;  /* 0x000000030800780c */ /* 0x000fe20000f21070 */
[----:B------:R-:W-:Y:S01]  /*6da0*/  IMAD.MOV.U32 R19, RZ, RZ, -0x1 ;  /* 0xffffffffff137424 */ /* 0x000fe200078e00ff */
[----:B------:R-:W-:Y:S01]  /*6db0*/  PLOP3.LUT P3, PT, PT, PT, UP0, 0x80, 0x0 ;  /* 0x000000000000781c */ /* 0x000fe20003f6f008 */
[----:B------:R-:W0:Y:S01]  /*6dc0*/  @P4 S2R R5, SR_CgaCtaId ;  /* 0x0000000000054919 */ /* 0x000e220000008800 */
[----:B------:R-:W-:-:S04]  /*6dd0*/  @P4 MOV R4, 0x400 ;  /* 0x0000040000044802 */ /* 0x000fc80000000f00 */
[----:B0-----:R-:W-:Y:S01]  /*6de0*/  @P4 LEA R6, R5, R4, 0x18 ;  /* 0x0000000405064211 */ /* 0x001fe200078ec0ff */
[----:B------:R-:W-:Y:S01]  /*6df0*/  IMAD.WIDE.U32 R4, R7, -0x55555555, RZ ;  /* 0xaaaaaaab07047825 */ /* 0x000fe200078e00ff */
[----:B------:R-:W-:Y:S02]  /*6e00*/  SEL R4, RZ, 0x1, !P1 ;  /* 0x00000001ff047807 */ /* 0x000fe40004800000 */
[----:B------:R0:W-:Y:S02]  /*6e10*/  @P4 SYNCS.ARRIVE.TRANS64.A1T0 RZ, [R6+URZ+0x68], RZ ;  /* 0x000068ff06ff49a7 */ /* 0x0001e4000810003f */
[----:B------:R-:W-:Y:S02]  /*6e20*/  LOP3.LUT R3, R3, R4, RZ, 0x3c, !PT ;  /* 0x0000000403037212 */ /* 0x000fe400078e3cff */
[----:B------:R-:W-:Y:S02]  /*6e30*/  PRMT R4, RZ, 0x7610, R4 ;  /* 0x00007610ff047816 */ /* 0x000fe40000000004 */
[----:B0-----:R-:W-:-:S04]  /*6e40*/  SHF.R.U32.HI R6, RZ, 0x1, R5 ;  /* 0x00000001ff067819 */ /* 0x001fc80000011605 */
[----:B------:R-:W-:Y:S01]  /*6e50*/  @P3 LOP3.LUT R3, R3, 0x1, R6, 0x78, !PT ;  /* 0x0000000103033812 */ /* 0x000fe200078e7806 */
[----:B------:R-:W-:Y:S01]  /*6e60*/  IMAD R8, R6, -0x3, R7 ;  /* 0xfffffffd06087824 */ /* 0x000fe200078e0207 */
[----:B--2---:R-:W-:-:S04]  /*6e70*/  IADD3 R16, P4, R16, R20, RZ ;  /* 0x0000001410107210 */ /* 0x004fc80007f9e0ff */
[----:B------:R-:W-:Y:S01]  /*6e80*/  ISETP.GE.U32.AND P1, PT, R16, UR4, PT ;  /* 0x0000000410007c0c */ /* 0x000fe2000bf26070 */
[----:B------:R-:W-:-:S05]  /*6e90*/  IMAD.X R17, R17, 0x1, R0, P4 ;  /* 0x0000000111117824 */ /* 0x000fca00020e0600 */
[----:B------:R-:W-:-:S13]  /*6ea0*/  ISETP.GE.U32.AND.EX P1, PT, R17, UR5, PT, P1 ;  /* 0x0000000511007c0c */ /* 0x000fda000bf26110 */
[----:B------:R-:W-:Y:S05]  /*6eb0*/  @P1 BRA `(.L_x_172) ;  /* 0x00000004004c1947 */ /* 0x000fea0003800000 */
[----:B------:R-:W0:Y:S01]  /*6ec0*/  S2R R12, SR_CTAID.X ;  /* 0x00000000000c7919 */ /* 0x000e220000002500 */
[----:B------:R-:W-:Y:S01]  /*6ed0*/  ULDC.64 UR4, c[0x0][0x628] ;  /* 0x00018a0000047ab9 */ /* 0x000fe20000000a00 */
[----:B------:R-:W1:Y:S01]  /*6ee0*/  LDC R13, c[0x0][0x144] ;  /* 0x00005100ff0d7b82 */ /* 0x000e620000000800 */
[----:B------:R-:W-:Y:S01]  /*6ef0*/  ISETP.NE.U32.AND P1, PT, RZ, UR4, PT ;  /* 0x00000004ff007c0c */ /* 0x000fe2000bf25070 */
[----:B------:R-:W2:Y:S01]  /*6f00*/  S2R R11, SR_CTAID.Y ;  /* 0x00000000000b7919 */ /* 0x000ea20000002600 */
[----:B------:R-:W-:Y:S01]  /*6f10*/  ULDC UR6, c[0x0][0x150] ;  /* 0x0000540000067ab9 */ /* 0x000fe20000000800 */
[----:B------:R-:W-:Y:S01]  /*6f20*/  ULDC UR7, c[0x0][0x630] ;  /* 0x00018c0000077ab9 */ /* 0x000fe20000000800 */
[----:B------:R-:W-:Y:S01]  /*6f30*/  ISETP.NE.AND.EX P1, PT, RZ, UR5, PT, P1 ;  /* 0x00000005ff007c0c */ /* 0x000fe2000bf25310 */
[----:B------:R-:W-:Y:S01]  /*6f40*/  IMAD.MOV.U32 R4, RZ, RZ, R16 ;  /* 0x000000ffff047224 */ /* 0x000fe200078e0010 */
[----:B0-----:R-:W-:-:S05]  /*6f50*/  I2FP.F32.U32 R5, R12 ;  /* 0x0000000c00057245 */ /* 0x001fca0000201000 */
[----:B------:R-:W-:Y:S01]  /*6f60*/  FMUL R14, R5, UR6 ;  /* 0x00000006050e7c20 */ /* 0x000fe20008400000 */
[----:B------:R-:W-:-:S05]  /*6f70*/  IMAD.MOV.U32 R5, RZ, RZ, R17 ;  /* 0x000000ffff057224 */ /* 0x000fca00078e0011 */
[----:B--2---:R-:W-:Y:S05]  /*6f80*/  @!P1 BRA `(.L_x_173) ;  /* 0x0000000000289947 */ /* 0x004fea0003800000 */
[----:B------:R-:W-:Y:S02]  /*6f90*/  ULDC UR6, c[0x0][0x634] ;  /* 0x00018d0000067ab9 */ /* 0x000fe40000000800 */
[----:B------:R-:W-:-:S05]  /*6fa0*/  IADD3 R5, P1, R16, UR6, RZ ;  /* 0x0000000610057c10 */ /* 0x000fca000ff3e0ff */
[----:B------:R-:W-:-:S04]  /*6fb0*/  IMAD.X R15, RZ, RZ, R17, P1 ;  /* 0x000000ffff0f7224 */ /* 0x000fc800008e0611 */
[----:B------:R-:W-:-:S04]  /*6fc0*/  IMAD.WIDE.U32 R6, R15, UR4, RZ ;  /* 0x000000040f067c25 */ /* 0x000fc8000f8e00ff */
[----:B------:R-:W-:-:S04]  /*6fd0*/  IMAD.WIDE.U32 R6, P1, R5, UR5, R6 ;  /* 0x0000000505067c25 */ /* 0x000fc8000f820006 */
[----:B------:R-:W-:-:S04]  /*6fe0*/  IMAD.WIDE.U32 R4, R5, UR4, RZ ;  /* 0x0000000405047c25 */ /* 0x000fc8000f8e00ff */
[----:B------:R-:W-:Y:S01]  /*6ff0*/  IMAD.MOV.U32 R4, RZ, RZ, R7 ;  /* 0x000000ffff047224 */ /* 0x000fe200078e0007 */
[----:B------:R-:W-:Y:S01]  /*7000*/  IADD3 RZ, P3, R5, R6, RZ ;  /* 0x0000000605ff7210 */ /* 0x000fe20007f7e0ff */
[----:B------:R-:W-:-:S04]  /*7010*/  IMAD.X R5, RZ, RZ, RZ, P1 ;  /* 0x000000ffff057224 */ /* 0x000fc800008e06ff */
[----:B------:R-:W-:-:S08]  /*7020*/  IMAD.WIDE.U32.X R4, R15, UR5, R4, P3 ;  /* 0x000000050f047c25 */ /* 0x000fd000098e0404 */
.L_x_173:
[--C-:B------:R-:W-:Y:S01]  /*7030*/  SHF.R.U64 R19, R4, UR7, R5.reuse ;  /* 0x0000000704137c19 */ /* 0x100fe20008001205 */
[----:B------:R-:W0:Y:S01]  /*7040*/  F2I.U32.TRUNC.NTZ R14, R14 ;  /* 0x0000000e000e7305 */ /* 0x000e22000020f000 */
[----:B------:R-:W-:Y:S01]  /*7050*/  SHF.R.U32.HI R4, RZ, UR7, R5 ;  /* 0x00000007ff047c19 */ /* 0x000fe20008011605 */
[----:B------:R-:W-:Y:S01]  /*7060*/  ULDC.64 UR4, c[0x0][0x620] ;  /* 0x0001880000047ab9 */ /* 0x000fe20000000a00 */
[----:B------:R-:W-:Y:S01]  /*7070*/  IADD3 R7, P1, RZ, -R19, RZ ;  /* 0x80000013ff077210 */ /* 0x000fe20007f3e0ff */
[----:B------:R-:W-:Y:S01]  /*7080*/  ULDC.64 UR6, c[0x0][0x640] ;  /* 0x0001900000067ab9 */ /* 0x000fe20000000a00 */
[----:B------:R-:W2:Y:S03]  /*7090*/  LDC R18, c[0x0][0x148] ;  /* 0x00005200ff127b82 */ /* 0x000ea60000000800 */
[----:B------:R-:W-:Y:S01]  /*70a0*/  IMAD.X R4, RZ, RZ, ~R4, P1 ;  /* 0x000000ffff047224 */ /* 0x000fe200008e0e04 */
[----:B------:R-:W-:-:S03]  /*70b0*/  ISETP.NE.U32.AND P1, PT, RZ, UR6, PT ;  /* 0x00000006ff007c0c */ /* 0x000fc6000bf25070 */
[----:B------:R-:W-:Y:S01]  /*70c0*/  IMAD R6, R4, UR4, RZ ;  /* 0x0000000404067c24 */ /* 0x000fe2000f8e02ff */
[----:B------:R-:W-:Y:S01]  /*70d0*/  ISETP.NE.AND.EX P1, PT, RZ, UR7, PT, P1 ;  /* 0x00000007ff007c0c */ /* 0x000fe2000bf25310 */
[----:B------:R-:W-:Y:S01]  /*70e0*/  IMAD.WIDE.U32 R4, R7, UR4, R16 ;  /* 0x0000000407047c25 */ /* 0x000fe2000f8e0010 */
[----:B------:R-:W-:-:S03]  /*70f0*/  ULDC UR4, c[0x0][0x618] ;  /* 0x0001860000047ab9 */ /* 0x000fc60000000800 */
[----:B------:R-:W-:Y:S01]  /*7100*/  IMAD R7, R7, UR5, R6 ;  /* 0x0000000507077c24 */ /* 0x000fe2000f8e0206 */
[----:B------:R-:W-:Y:S01]  /*7110*/  ULDC UR5, c[0x0][0x154] ;  /* 0x0000550000057ab9 */ /* 0x000fe20000000800 */
[----:B0-----:R-:W-:Y:S02]  /*7120*/  IMAD.MOV R6, RZ, RZ, -R14 ;  /* 0x000000ffff067224 */ /* 0x001fe400078e0a0e */
[----:B------:R-:W-:Y:S02]  /*7130*/  IMAD.IADD R5, R5, 0x1, R7 ;  /* 0x0000000105057824 */ /* 0x000fe400078e0207 */
[----:B-1----:R-:W-:Y:S01]  /*7140*/  IMAD R12, R13, R6, R12 ;  /* 0x000000060d0c7224 */ /* 0x002fe200078e020c */
[----:B------:R-:W-:Y:S02]  /*7150*/  I2FP.F32.U32 R6, R11 ;  /* 0x0000000b00067245 */ /* 0x000fe40000201000 */
[--C-:B------:R-:W-:Y:S02]  /*7160*/  SHF.R.U64 R13, R4, UR4, R5.reuse ;  /* 0x00000004040d7c19 */ /* 0x100fe40008001205 */
[----:B------:R-:W-:Y:S01]  /*7170*/  SHF.R.U32.HI R4, RZ, UR4, R5 ;  /* 0x00000004ff047c19 */ /* 0x000fe20008011605 */
[----:B------:R-:W-:Y:S01]  /*7180*/  FMUL R6, R6, UR5 ;  /* 0x0000000506067c20 */ /* 0x000fe20008400000 */
[----:B------:R-:W-:-:S02]  /*7190*/  ULDC UR4, c[0x0][0x608] ;  /* 0x0001820000047ab9 */ /* 0x000fc40000000800 */
[--C-:B------:R-:W-:Y:S01]  /*71a0*/  SHF.R.U64 R15, R13, UR4, R4.reuse ;  /* 0x000000040d0f7c19 */ /* 0x100fe20008001204 */
[----:B------:R0:W1:Y:S01]  /*71b0*/  F2I.U32.TRUNC.NTZ R20, R6 ;  /* 0x0000000600147305 */ /* 0x000062000020f000 */
[----:B------:R-:W-:Y:S01]  /*71c0*/  SHF.R.U32.HI R4, RZ, UR4, R4 ;  /* 0x00000004ff047c19 */ /* 0x000fe20008011604 */
[----:B------:R-:W-:-:S03]  /*71d0*/  ULDC UR4, c[0x0][0x658] ;  /* 0x0001960000047ab9 */ /* 0x000fc60000000800 */
[--C-:B------:R-:W-:Y:S02]  /*71e0*/  SHF.R.U64 R14, R15, UR4, R4.reuse ;  /* 0x000000040f0e7c19 */ /* 0x100fe40008001204 */
[----:B------:R-:W-:-:S03]  /*71f0*/  SHF.R.U32.HI R21, RZ, UR4, R4 ;  /* 0x00000004ff157c19 */ /* 0x000fc60008011604 */
[----:B------:R-:W-:Y:S02]  /*7200*/  IMAD.MOV.U32 R4, RZ, RZ, R14 ;  /* 0x000000ffff047224 */ /* 0x000fe400078e000e */
[----:B------:R-:W-:Y:S01]  /*7210*/  IMAD.MOV.U32 R5, RZ, RZ, R21 ;  /* 0x000000ffff057224 */ /* 0x000fe200078e0015 */
[----:B0-----:R-:W-:Y:S06]  /*7220*/  @!P1 BRA `(.L_x_174) ;  /* 0x0000000000289947 */ /* 0x001fec0003800000 */
        /* <DEDUP_REMOVED lines=10> */
.L_x_174:
[----:B------:R-:W-:Y:S01]  /*72d0*/  ISETP.NE.AND P1, PT, R2, 0x1, PT ;  /* 0x000000010200780c */ /* 0x000fe20003f25270 */
[----:B------:R-:W-:Y:S01]  /*72e0*/  ULDC UR4, c[0x0][0x648] ;  /* 0x0001920000047ab9 */ /* 0x000fe20000000800 */
[----:B------:R-:W-:Y:S01]  /*72f0*/  LOP3.LUT R15, R15, UR29, RZ, 0xc0, !PT ;  /* 0x0000001d0f0f7c12 */ /* 0x000fe2000f8ec0ff */
[----:B-1----:R-:W-:Y:S01]  /*7300*/  IMAD.MOV R20, RZ, RZ, -R20 ;  /* 0x000000ffff147224 */ /* 0x002fe200078e0a14 */
[----:B------:R-:W-:Y:S01]  /*7310*/  SHF.R.U64 R4, R4, UR4, R5 ;  /* 0x0000000404047c19 */ /* 0x000fe20008001205 */
[----:B------:R-:W-:Y:S01]  /*7320*/  ULDC UR4, c[0x0][0x638] ;  /* 0x00018e0000047ab9 */ /* 0x000fe20000000800 */
[----:B------:R-:W-:Y:S01]  /*7330*/  LOP3.LUT R13, R13, UR13, RZ, 0xc0, !PT ;  /* 0x0000000d0d0d7c12 */ /* 0x000fe2000f8ec0ff */
[----:B------:R-:W-:Y:S02]  /*7340*/  ULDC UR5, c[0x0][0x610] ;  /* 0x0001840000057ab9 */ /* 0x000fe40000000800 */
[----:B------:R-:W-:Y:S02]  /*7350*/  IMAD.MOV R5, RZ, RZ, -R4 ;  /* 0x000000ffff057224 */ /* 0x000fe400078e0a04 */
[----:B------:R-:W-:-:S02]  /*7360*/  IMAD R15, R4, UR21, R15 ;  /* 0x00000015040f7c24 */ /* 0x000fc4000f8e020f */
[----:B--2---:R-:W-:Y:S02]  /*7370*/  @P1 IMAD R12, R18, R20, R11 ;  /* 0x00000014120c1224 */ /* 0x004fe400078e020b */
[----:B------:R-:W-:Y:S01]  /*7380*/  IMAD R14, R5, UR4, R14 ;  /* 0x00000004050e7c24 */ /* 0x000fe2000f8e020e */
[----:B------:R-:W-:Y:S01]  /*7390*/  ULDC UR4, c[0x0][0x600] ;  /* 0x0001800000047ab9 */ /* 0x000fe20000000800 */
[----:B------:R-:W-:Y:S02]  /*73a0*/  IMAD R12, R15, UR5, R12 ;  /* 0x000000050f0c7c24 */ /* 0x000fe4000f8e020c */
[----:B------:R-:W-:Y:S02]  /*73b0*/  IMAD R5, R14, UR4, R13 ;  /* 0x000000040e057c24 */ /* 0x000fe4000f8e020d */
[----:B------:R-:W-:-:S03]  /*73c0*/  IMAD.MOV.U32 R4, RZ, RZ, 0x1 ;  /* 0x00000001ff047424 */ /* 0x000fc600078e00ff */
[----:B------:R-:W-:Y:S02]  /*73d0*/  SEL R18, R5, R12, !P1 ;  /* 0x0000000c05127207 */ /* 0x000fe40004800000 */
[----:B------:R-:W-:-:S07]  /*73e0*/  SEL R22, R12, R5, !P1 ;  /* 0x000000050c167207 */ /* 0x000fce0004800000 */
.L_x_172:
[----:B------:R-:W-:Y:S05]  /*73f0*/  BSYNC B1 ;  /* 0x0000000000017941 */ /* 0x000fea0003800000 */
.L_x_171:
[----:B------:R-:W-:-:S13]  /*7400*/  LOP3.LUT P1, RZ, R4, 0xff, RZ, 0xc0, !PT ;  /* 0x000000ff04ff7812 */ /* 0x000fda000782c0ff */
[----:B------:R-:W-:Y:S05]  /*7410*/  @P1 BRA `(.L_x_175) ;  /* 0xfffffff000b41947 */ /* 0x000fea000383ffff */
[----:B------:R-:W-:Y:S05]  /*7420*/  BSYNC B0 ;  /* 0x0000000000007941 */ /* 0x000fea0003800000 */
.L_x_163:
[----:B------:R-:W-:-:S03]  /*7430*/  UMOV UR4, 0xffffffff ;  /* 0xffffffff00047882 */ /* 0x000fc60000000000 */
[----:B------:R-:W-:Y:S05]  /*7440*/  BRA.DIV UR4, `(.L_x_176) ;  /* 0x0000000604247947 */ /* 0x000fea000b800000 */
[----:B------:R-:W-:-:S13]  /*7450*/  ELECT P6, URZ, PT ;  /* 0x00000000003f782f */ /* 0x000fda00038c0000 */
.L_x_191:
[----:B------:R-:W-:Y:S04]  /*7460*/  BSSY B0, `(.L_x_177) ;  /* 0x0000022000007945 */ /* 0x000fe80003800000 */
[----:B------:R-:W-:Y:S05]  /*7470*/  @!P6 BRA `(.L_x_178) ;  /* 0x000000000080e947 */ /* 0x000fea0003800000 */
[----:B------:R-:W-:-:S04]  /*7480*/  LOP3.LUT R23, R23, 0x2, RZ, 0xfc, !PT ;  /* 0x0000000217177812 */ /* 0x000fc800078efcff */
[----:B------:R-:W-:-:S13]  /*7490*/  ISETP.NE.AND P0, PT, R23, 0x3, PT ;  /* 0x000000031700780c */ /* 0x000fda0003f05270 */
[----:B------:R-:W-:Y:S05]  /*74a0*/  @!P0 BRA `(.L_x_179) ;  /* 0x0000000000048947 */ /* 0x000fea0003800000 */
[----:B------:R-:W-:Y:S01]  /*74b0*/  BPT.TRAP 0x1 ;  /* 0x000000040000795c */ /* 0x000fe20000300000 */
.L_x_179:
[----:B------:R-:W0:Y:S01]  /*74c0*/  S2R R5, SR_CgaCtaId ;  /* 0x0000000000057919 */ /* 0x000e220000008800 */
[----:B------:R-:W-:Y:S02]  /*74d0*/  MOV R0, 0x400 ;  /* 0x0000040000007802 */ /* 0x000fe40000000f00 */
[----:B------:R-:W-:Y:S02]  /*74e0*/  SHF.L.U32 R2, R3, 0x1f, RZ ;  /* 0x0000001f03027819 */ /* 0x000fe400000006ff */
[----:B0-----:R-:W-:-:S05]  /*74f0*/  LEA R5, R5, R0, 0x18 ;  /* 0x0000000005057211 */ /* 0x001fca00078ec0ff */
[----:B------:R-:W-:-:S04]  /*7500*/  VIADD R5, R5, 0x18 ;  /* 0x0000001805057836 */ /* 0x000fc80000000000 */
[C---:B------:R-:W-:Y:S02]  /*7510*/  IMAD R7, R8.reuse, 0x8, R5 ;  /* 0x0000000808077824 */ /* 0x040fe400078e0205 */
[----:B------:R-:W-:Y:S02]  /*7520*/  VIADD R8, R8, 0x1 ;  /* 0x0000000108087836 */ /* 0x000fe40000000000 */
[----:B------:R-:W0:Y:S03]  /*7530*/  SYNCS.PHASECHK.TRANS64.TRYWAIT P0, [R7+URZ], R2 ;  /* 0x00000002070075a7 */ /* 0x000e26000800017f */
[----:B------:R-:W-:-:S04]  /*7540*/  ISETP.NE.AND P1, PT, R8, 0x3, PT ;  /* 0x000000030800780c */ /* 0x000fc80003f25270 */
[----:B------:R-:W-:Y:S02]  /*7550*/  SEL R0, RZ, 0x1, P1 ;  /* 0x00000001ff007807 */ /* 0x000fe40000800000 */
[----:B------:R-:W-:Y:S02]  /*7560*/  SEL R8, R8, RZ, P1 ;  /* 0x000000ff08087207 */ /* 0x000fe40000800000 */
[----:B------:R-:W-:-:S03]  /*7570*/  LOP3.LUT R9, R3, R0, RZ, 0x3c, !PT ;  /* 0x0000000003097212 */ /* 0x000fc600078e3cff */
[----:B------:R-:W-:Y:S01]  /*7580*/  IMAD R4, R8, 0x8, R5 ;  /* 0x0000000808047824 */ /* 0x000fe200078e0205 */
[----:B------:R-:W-:Y:S01]  /*7590*/  SHF.L.U32 R3, R9, 0x1f, RZ ;  /* 0x0000001f09037819 */ /* 0x000fe200000006ff */
[----:B0-----:R-:W-:Y:S06]  /*75a0*/  @!P0 BRA `(.L_x_180) ;  /* 0x0000000000ec8947 */ /* 0x001fec0003800000 */
.L_x_192:
[----:B------:R-:W1:Y:S01]  /*75b0*/  SYNCS.PHASECHK.TRANS64.TRYWAIT P0, [R4+URZ], R3 ;  /* 0x00000003040075a7 */ /* 0x000e62000800017f */
[----:B------:R-:W-:-:S05]  /*75c0*/  VIADD R0, R8, 0x1 ;  /* 0x0000000108007836 */ /* 0x000fca0000000000 */
[----:B------:R-:W-:-:S04]  /*75d0*/  ISETP.NE.AND P1, PT, R0, 0x3, PT ;  /* 0x000000030000780c */ /* 0x000fc80003f25270 */
[----:B0-----:R-:W-:Y:S02]  /*75e0*/  SEL R2, RZ, 0x1, P1 ;  /* 0x00000001ff027807 */ /* 0x001fe40000800000 */
[----:B------:R-:W-:Y:S02]  /*75f0*/  SEL R0, R0, RZ, P1 ;  /* 0x000000ff00007207 */ /* 0x000fe40000800000 */
[----:B------:R-:W-:Y:S01]  /*7600*/  LOP3.LUT R2, R9, R2, RZ, 0x3c, !PT ;  /* 0x0000000209027212 */ /* 0x000fe200078e3cff */
[----:B-1----:R-:W-:Y:S06]  /*7610*/  @!P0 BRA `(.L_x_181) ;  /* 0x0000000000e48947 */ /* 0x002fec0003800000 */
.L_x_193:
[----:B------:R-:W-:Y:S01]  /*7620*/  IMAD R5, R0, 0x8, R5 ;  /* 0x0000000800057824 */ /* 0x000fe200078e0205 */
[----:B------:R-:W-:-:S07]  /*7630*/  SHF.L.U32 R0, R2, 0x1f, RZ ;  /* 0x0000001f02007819 */ /* 0x000fce00000006ff */
.L_x_182:
[----:B-1----:R1:W2:Y:S02]  /*7640*/  SYNCS.PHASECHK.TRANS64.TRYWAIT P0, [R5+URZ], R0 ;  /* 0x00000000050075a7 */ /* 0x0022a4000800017f */
[----:B--2---:R-:W-:Y:S05]  /*7650*/  @!P0 NANOSLEEP.SYNCS 0x989680 ;  /* 0x009896800000895d */ /* 0x004fea0003900000 */
[----:B------:R-:W2:Y:S02]  /*7660*/  @!P0 SYNCS.PHASECHK.TRANS64 P0, [R5+URZ], R0 ;  /* 0x00000000050085a7 */ /* 0x000ea4000800007f */
[----:B--2---:R-:W-:Y:S05]  /*7670*/  @!P0 BRA `(.L_x_182) ;  /* 0xfffffffc00f08947 */ /* 0x004fea000383ffff */
.L_x_178:
[----:B------:R-:W-:Y:S05]  /*7680*/  BSYNC B0 ;  /* 0x0000000000007941 */ /* 0x000fea0003800000 */
.L_x_177:
[----:B------:R-:W-:Y:S05]  /*7690*/  EXIT ;  /* 0x000000000000794d */ /* 0x000fea0003800000 */
.L_x_15:
[----:B0-----:R-:W-:-:S04]  /*76a0*/  IMAD.U32 R3, RZ, RZ, UR43 ;  /* 0x0000002bff037e24 */ /* 0x001fc8000f8e00ff */
[----:B------:R0:W1:Y:S03]  /*76b0*/  SYNCS.PHASECHK.TRANS64.TRYWAIT P0, [R3+URZ+-0x8], R0 ;  /* 0xfffff800030075a7 */ /* 0x000066000800017f */
[----:B-1----:R-:W-:Y:S05]  /*76c0*/  @!P0 NANOSLEEP.SYNCS 0x989680 ;  /* 0x009896800000895d */ /* 0x002fea0003900000 */
[----:B------:R-:W1:Y:S02]  /*76d0*/  @!P0 SYNCS.PHASECHK.TRANS64 P0, [R3+URZ+-0x8], R0 ;  /* 0xfffff800030085a7 */ /* 0x000e64000800007f */
[----:B-1----:R-:W-:Y:S05]  /*76e0*/  @!P0 BRA `(.L_x_15) ;  /* 0xfffffffc00ec8947 */ /* 0x002fea000383ffff */
[----:B------:R-:W-:Y:S05]  /*76f0*/  BRA `(.L_x_183) ;  /* 0xffffff9c008c7947 */ /* 0x000fea000383ffff */
.L_x_20:
[----:B-1----:R1:W2:Y:S02]  /*7700*/  SYNCS.PHASECHK.TRANS64.TRYWAIT P1, [R3+URZ], R0 ;  /* 0x00000000030075a7 */ /* 0x0022a4000802017f */
[----:B--2---:R-:W-:Y:S05]  /*7710*/  @!P1 NANOSLEEP.SYNCS 0x989680 ;  /* 0x009896800000995d */ /* 0x004fea0003900000 */
[----:B------:R-:W2:Y:S02]  /*7720*/  @!P1 SYNCS.PHASECHK.TRANS64 P1, [R3+URZ], R0 ;  /* 0x00000000030095a7 */ /* 0x000ea4000802007f */
[----:B--2---:R-:W-:Y:S05]  /*7730*/  @!P1 BRA `(.L_x_20) ;  /* 0xfffffffc00f09947 */ /* 0x004fea000383ffff */
[----:B------:R-:W-:Y:S05]  /*7740*/  BRA `(.L_x_19) ;  /* 0xffffffa000007947 */ /* 0x000fea000383ffff */
.L_x_25:
[----:B-1----:R-:W-:-:S04]  /*7750*/  IMAD.U32 R4, RZ, RZ, UR8 ;  /* 0x00000008ff047e24 */ /* 0x002fc8000f8e00ff */
[----:B------:R1:W2:Y:S03]  /*7760*/  SYNCS.PHASECHK.TRANS64.TRYWAIT P1, [R4+URZ], R3 ;  /* 0x00000003040075a7 */ /* 0x0002a6000802017f */
[----:B--2---:R-:W-:Y:S05]  /*7770*/  @!P1 NANOSLEEP.SYNCS 0x989680 ;  /* 0x009896800000995d */ /* 0x004fea0003900000 */
[----:B------:R-:W2:Y:S02]  /*7780*/  @!P1 SYNCS.PHASECHK.TRANS64 P1, [R4+URZ], R3 ;  /* 0x00000003040095a7 */ /* 0x000ea4000802007f */
[----:B--2---:R-:W-:Y:S05]  /*7790*/  @!P1 BRA `(.L_x_25) ;  /* 0xfffffffc00ec9947 */ /* 0x004fea000383ffff */
[----:B------:R-:W-:Y:S05]  /*77a0*/  BRA `(.L_x_24) ;  /* 0xffffffa800207947 */ /* 0x000fea000383ffff */
.L_x_31:
[----:B0-----:R-:W-:-:S04]  /*77b0*/  IMAD.U32 R3, RZ, RZ, UR43 ;  /* 0x0000002bff037e24 */ /* 0x001fc8000f8e00ff */
[----:B------:R0:W1:Y:S03]  /*77c0*/  SYNCS.PHASECHK.TRANS64.TRYWAIT P0, [R3+URZ+0x8], R0 ;  /* 0x00000800030075a7 */ /* 0x000066000800017f */
[----:B-1----:R-:W-:Y:S05]  /*77d0*/  @!P0 NANOSLEEP.SYNCS 0x989680 ;  /* 0x009896800000895d */ /* 0x002fea0003900000 */
[----:B------:R-:W1:Y:S02]  /*77e0*/  @!P0 SYNCS.PHASECHK.TRANS64 P0, [R3+URZ+0x8], R0 ;  /* 0x00000800030085a7 */ /* 0x000e64000800007f */
[----:B-1----:R-:W-:Y:S05]  /*77f0*/  @!P0 BRA `(.L_x_31) ;  /* 0xfffffffc00ec8947 */ /* 0x002fea000383ffff */
[----:B------:R-:W-:Y:S05]  /*7800*/  BRA `(.L_x_184) ;  /* 0xffffffb0009c7947 */ /* 0x000fea000383ffff */
.L_x_164:
[----:B------:R-:W-:Y:S01]  /*7810*/  BSSY B1, `(.L_x_185) ;  /* 0x0000006000017945 */ /* 0x000fe20003800000 */
[----:B------:R-:W-:-:S07]  /*7820*/  IMAD.MOV.U32 R15, RZ, RZ, -0x1 ;  /* 0xffffffffff0f7424 */ /* 0x000fce00078e00ff */
[----:B-----5:R-:W-:Y:S05]  /*7830*/  WARPSYNC.COLLECTIVE R15, `(.L_x_186) ;  /* 0x000000000f0c7348 */ /* 0x020fea0003c00000 */
[----:B------:R-:W-:Y:S02]  /*7840*/  ELECT P6, UR62, PT ;  /* 0x00000000003e782f */ /* 0x000fe400038c0000 */
[----:B------:R-:W-:Y:S01]  /*7850*/  MOV R14, UR62 ;  /* 0x0000003e000e7c02 */ /* 0x000fe20008000f00 */
[----:B-----5:R-:W-:Y:S10]  /*7860*/  ENDCOLLECTIVE ;  /* 0x000000000000791b */ /* 0x020ff40003800000 */
.L_x_186:
[----:B------:R-:W-:Y:S05]  /*7870*/  BSYNC B1 ;  /* 0x0000000000017941 */ /* 0x000fea0003800000 */
.L_x_185:
[----:B------:R-:W-:Y:S05]  /*7880*/  BRA `(.L_x_187) ;  /* 0xffffffec00a47947 */ /* 0x000fea000383ffff */
.L_x_167:
[----:B-1----:R1:W2:Y:S02]  /*7890*/  SYNCS.PHASECHK.TRANS64.TRYWAIT P1, [R11+URZ+0x18], R6 ;  /* 0x000018060b0075a7 */ /* 0x0022a4000802017f */
[----:B--2---:R-:W-:Y:S05]  /*78a0*/  @!P1 NANOSLEEP.SYNCS 0x989680 ;  /* 0x009896800000995d */ /* 0x004fea0003900000 */
[----:B------:R-:W2:Y:S02]  /*78b0*/  @!P1 SYNCS.PHASECHK.TRANS64 P1, [R11+URZ+0x18], R6 ;  /* 0x000018060b0095a7 */ /* 0x000ea4000802007f */
[----:B--2---:R-:W-:Y:S05]  /*78c0*/  @!P1 BRA `(.L_x_167) ;  /* 0xfffffffc00f09947 */ /* 0x004fea000383ffff */
[----:B------:R-:W-:Y:S05]  /*78d0*/  BRA `(.L_x_188) ;  /* 0xffffffec00d87947 */ /* 0x000fea000383ffff */
.L_x_176:
[----:B------:R-:W-:Y:S01]  /*78e0*/  BSSY B0, `(.L_x_189) ;  /* 0x0000006000007945 */ /* 0x000fe20003800000 */
[----:B------:R-:W-:-:S07]  /*78f0*/  IMAD.MOV.U32 R15, RZ, RZ, -0x1 ;  /* 0xffffffffff0f7424 */ /* 0x000fce00078e00ff */
[----:B-----5:R-:W-:Y:S05]  /*7900*/  WARPSYNC.COLLECTIVE R15, `(.L_x_190) ;  /* 0x000000000f0c7348 */ /* 0x020fea0003c00000 */
[----:B------:R-:W-:Y:S02]  /*7910*/  ELECT P6, UR62, PT ;  /* 0x00000000003e782f */ /* 0x000fe400038c0000 */
[----:B------:R-:W-:Y:S01]  /*7920*/  MOV R14, UR62 ;  /* 0x0000003e000e7c02 */ /* 0x000fe20008000f00 */
[----:B-----5:R-:W-:Y:S10]  /*7930*/  ENDCOLLECTIVE ;  /* 0x000000000000791b */ /* 0x020ff40003800000 */
.L_x_190:
[----:B------:R-:W-:Y:S05]  /*7940*/  BSYNC B0 ;  /* 0x0000000000007941 */ /* 0x000fea0003800000 */
.L_x_189:
[----:B------:R-:W-:Y:S05]  /*7950*/  BRA `(.L_x_191) ;  /* 0xfffffff800c07947 */ /* 0x000fea000383ffff */
.L_x_180:
[----:B0-----:R0:W1:Y:S02]  /*7960*/  SYNCS.PHASECHK.TRANS64.TRYWAIT P0, [R7+URZ], R2 ;  /* 0x00000002070075a7 */ /* 0x001064000800017f */
[----:B-1----:R-:W-:Y:S05]  /*7970*/  @!P0 NANOSLEEP.SYNCS 0x989680 ;  /* 0x009896800000895d */ /* 0x002fea0003900000 */
[----:B------:R-:W1:Y:S02]  /*7980*/  @!P0 SYNCS.PHASECHK.TRANS64 P0, [R7+URZ], R2 ;  /* 0x00000002070085a7 */ /* 0x000e64000800007f */
[----:B-1----:R-:W-:Y:S05]  /*7990*/  @!P0 BRA `(.L_x_180) ;  /* 0xfffffffc00f08947 */ /* 0x002fea000383ffff */
[----:B------:R-:W-:Y:S05]  /*79a0*/  BRA `(.L_x_192) ;  /* 0xfffffffc00007947 */ /* 0x000fea000383ffff */
.L_x_181:
[----:B0-----:R0:W1:Y:S02]  /*79b0*/  SYNCS.PHASECHK.TRANS64.TRYWAIT P0, [R4+URZ], R3 ;  /* 0x00000003040075a7 */ /* 0x001064000800017f */
[----:B-1----:R-:W-:Y:S05]  /*79c0*/  @!P0 NANOSLEEP.SYNCS 0x989680 ;  /* 0x009896800000895d */ /* 0x002fea0003900000 */
[----:B------:R-:W1:Y:S02]  /*79d0*/  @!P0 SYNCS.PHASECHK.TRANS64 P0, [R4+URZ], R3 ;  /* 0x00000003040085a7 */ /* 0x000e64000800007f */
[----:B-1----:R-:W-:Y:S05]  /*79e0*/  @!P0 BRA `(.L_x_181) ;  /* 0xfffffffc00f08947 */ /* 0x002fea000383ffff */
[----:B------:R-:W-:Y:S05]  /*79f0*/  BRA `(.L_x_193) ;  /* 0xfffffffc00087947 */ /* 0x000fea000383ffff */
.L_x_194:
[----:B------:R-:W-:-:S00]  /*7a00*/  BRA `(.L_x_194) ;  /* 0xfffffffc00fc7947 */ /* 0x000fc0000383ffff */
[----:B------:R-:W-:-:S00]  /*7a10*/  NOP ;  /* 0x0000000000007918 */ /* 0x000fc00000000000 */
        /* <DEDUP_REMOVED lines=14> */
.L_x_195:


//--------------------- .nv.global.init           --------------------------
	.section	.nv.global.init,"aw",@progbits
.nv.global.init:
	.type		$str$22,@object
	.size		$str$22,($str$23 - $str$22)
$str$22:
        /*0000*/ 	.byte	0x6b, 0x5f, 0x74, 0x69, 0x6c, 0x65, 0x5f, 0x63, 0x6f, 0x75, 0x6e, 0x74, 0x20, 0x3e, 0x3d, 0x20
        /*0010*/ 	.byte	0x31, 0x00
	.type		$str$23,@object
	.size		$str$23,(__unnamed_1 - $str$23)
$str$23:
        /*0012*/ 	.byte	0x2f, 0x74, 0x6d, 0x70, 0x2f, 0x63, 0x75, 0x74, 0x6c, 0x61, 0x73, 0x73, 0x5f, 0x73, 0x77, 0x65
        /*0022*/ 	.byte	0x65, 0x70, 0x5f, 0x73, 0x72, 0x63, 0x2f, 0x69, 0x6e, 0x63, 0x6c, 0x75, 0x64, 0x65, 0x2f, 0x63
        /*0032*/ 	.byte	0x75, 0x74, 0x6c, 0x61, 0x73, 0x73, 0x2f, 0x67, 0x65, 0x6d, 0x6d, 0x2f, 0x63, 0x6f, 0x6c, 0x6c
        /*0042*/ 	.byte	0x65, 0x63, 0x74, 0x69, 0x76, 0x65, 0x2f, 0x73, 0x6d, 0x39, 0x30, 0x5f, 0x6d, 0x6d, 0x61, 0x5f
        /*0052*/ 	.byte	0x74, 0x6d, 0x61, 0x5f, 0x67, 0x6d, 0x6d, 0x61, 0x5f, 0x73, 0x73, 0x5f, 0x77, 0x61, 0x72, 0x70
        /*0062*/ 	.byte	0x73, 0x70, 0x65, 0x63, 0x69, 0x61, 0x6c, 0x69, 0x7a, 0x65, 0x64, 0x2e, 0x68, 0x70, 0x70, 0x00
	.type		__unnamed_1,@object
	.size		__unnamed_1,(.L_0 - __unnamed_1)
__unnamed_1:
        /*0072*/ 	.byte	0x76, 0x6f, 0x69, 0x64, 0x20, 0x63, 0x75, 0x74, 0x6c, 0x61, 0x73, 0x73, 0x3a, 0x3a, 0x67, 0x65
        /* <DEDUP_REMOVED lines=175> */
.L_0:


//--------------------- .nv.shared._ZN7cutlass13device_kernelINS_4gemm6kernel13GemmUniversalIN4cute5tupleIJiiiiEEENS1_10collective13CollectiveMmaINS1_34MainloopSm90TmaGmmaWarpSpecializedILi3ENS5_IJNS4_1CILi1EEESB_SB_EEENS1_32KernelTmaWarpSpecializedPingpongEEENS5_IJNSA_ILi64EEENSA_ILi128EEESG_EEEfNS5_IJlSB_lEEEfSI_NS4_8TiledMMAINS4_8MMA_AtomIJNS4_4SM904GMMA30MMA_64x128x8_F32TF32TF32_SS_TNILNSM_7ScaleInE1ELSO_1EEEEEENS4_6LayoutISC_NS5_IJNSA_ILi0EEESS_SS_EEEEENS5_IJNS4_10UnderscoreESV_SV_EEEEENS4_13SM90_TMA_LOADENS4_14ComposedLayoutINS4_7SwizzleILi3ELi4ELi3EEENS4_18smem_ptr_flag_bitsILi32EEENSR_INS5_IJNSA_ILi8EEENSA_ILi32EEEEEENS5_IJS15_SB_EEEEEEEvNS4_8identityESY_S19_vS1A_EENS_8epilogue10collective6detail29Sm90TmaWarpSpecializedAdapterINS1D_15DefaultEpilogueIfSI_SI_NS1C_6thread17LinearCombinationIfLi1EffLNS1H_9ScaleType4KindE0ELNS_15FloatRoundStyleE2EfEENS1_15EpilogueDefaultEEEEEvvEEEEvNT_6ParamsE --------------------------
	.section	.nv.shared._ZN7cutlass13device_kernelINS_4gemm6kernel13GemmUniversalIN4cute5tupleIJiiiiEEENS1_10collective13CollectiveMmaINS1_34MainloopSm90TmaGmmaWarpSpecializedILi3ENS5_IJNS4_1CILi1EEESB_SB_EEENS1_32KernelTmaWarpSpecializedPingpongEEENS5_IJNSA_ILi64EEENSA_ILi128EEESG_EEEfNS5_IJlSB_lEEEfSI_NS4_8TiledMMAINS4_8MMA_AtomIJNS4_4SM904GMMA30MMA_64x128x8_F32TF32TF32_SS_TNILNSM_7ScaleInE1ELSO_1EEEEEENS4_6LayoutISC_NS5_IJNSA_ILi0EEESS_SS_EEEEENS5_IJNS4_10UnderscoreESV_SV_EEEEENS4_13SM90_TMA_LOADENS4_14ComposedLayoutINS4_7SwizzleILi3ELi4ELi3EEENS4_18smem_ptr_flag_bitsILi32EEENSR_INS5_IJNSA_ILi8EEENSA_ILi32EEEEEENS5_IJS15_SB_EEEEEEEvNS4_8identityESY_S19_vS1A_EENS_8epilogue10collective6detail29Sm90TmaWarpSpecializedAdapterINS1D_15DefaultEpilogueIfSI_SI_NS1C_6thread17LinearCombinationIfLi1EffLNS1H_9ScaleType4KindE0ELNS_15FloatRoundStyleE2EfEENS1_15EpilogueDefaultEEEEEvvEEEEvNT_6ParamsE,"aw",@nobits
	.sectionflags	@""
	.align	16
	.zero		1024


//--------------------- .nv.shared.reserved.0     --------------------------
	.section	.nv.shared.reserved.0,"aw",@nobits
	.weak		__nv_reservedSMEM_offset_0_alias
	.size		__nv_reservedSMEM_offset_0_alias, 0, 0
	.other		__nv_reservedSMEM_offset_0_alias,@"STO_CUDA_RESERVED_SHARED STV_DEFAULT"
__nv_reservedSMEM_offset_0_alias:
	.zero		0


//--------------------- .nv.global                --------------------------
	.section	.nv.global,"aw",@nobits
.nv.global:
	.type		_ZN40_INTERNAL_220b054c_4_k_cu_07accb93_194764cute1_E,@object
	.size		_ZN40_INTERNAL_220b054c_4_k_cu_07accb93_194764cute1_E,(_ZN40_INTERNAL_220b054c_4_k_cu_07accb93_194764cuda3std3__45__cpo6cbeginE - _ZN40_INTERNAL_220b054c_4_k_cu_07accb93_194764cute1_E)
_ZN40_INTERNAL_220b054c_4_k_cu_07accb93_194764cute1_E:
	.zero		1
	.type		_ZN40_INTERNAL_220b054c_4_k_cu_07accb93_194764cuda3std3__45__cpo6cbeginE,@object
	.size		_ZN40_INTERNAL_220b054c_4_k_cu_07accb93_194764cuda3std3__45__cpo6cbeginE,(_ZN40_INTERNAL_220b054c_4_k_cu_07accb93_194764cuda3std3__48in_placeE - _ZN40_INTERNAL_220b054c_4_k_cu_07accb93_194764cuda3std3__45__cpo6cbeginE)
_ZN40_INTERNAL_220b054c_4_k_cu_07accb93_194764cuda3std3__45__cpo6cbeginE:
	.zero		1
	.type		_ZN40_INTERNAL_220b054c_4_k_cu_07accb93_194764cuda3std3__48in_placeE,@object
	.size		_ZN40_INTERNAL_220b054c_4_k_cu_07accb93_194764cuda3std3__48in_placeE,(_ZN40_INTERNAL_220b054c_4_k_cu_07accb93_194764cuda3std6ranges3__45__cpo9iter_moveE - _ZN40_INTERNAL_220b054c_4_k_cu_07accb93_194764cuda3std3__48in_placeE)
_ZN40_INTERNAL_220b054c_4_k_cu_07accb93_194764cuda3std3__48in_placeE:
	.zero		1
	.type		_ZN40_INTERNAL_220b054c_4_k_cu_07accb93_194764cuda3std6ranges3__45__cpo9iter_moveE,@object
	.size		_ZN40_INTERNAL_220b054c_4_k_cu_07accb93_194764cuda3std6ranges3__45__cpo9iter_moveE,(_ZN40_INTERNAL_220b054c_4_k_cu_07accb93_194764cuda3std3__45__cpo5beginE - _ZN40_INTERNAL_220b054c_4_k_cu_07accb93_194764cuda3std6ranges3__45__cpo9iter_moveE)
_ZN40_INTERNAL_220b054c_4_k_cu_07accb93_194764cuda3std6ranges3__45__cpo9iter_moveE:
	.zero		1
	.type		_ZN40_INTERNAL_220b054c_4_k_cu_07accb93_194764cuda3std3__45__cpo5beginE,@object
	.size		_ZN40_INTERNAL_220b054c_4_k_cu_07accb93_194764cuda3std3__45__cpo5beginE,(_ZN40_INTERNAL_220b054c_4_k_cu_07accb93_194764cuda3std3__442_GLOBAL__N__220b054c_4_k_cu_07accb93_194766ignoreE - _ZN40_INTERNAL_220b054c_4_k_cu_07accb93_194764cuda3std3__45__cpo5beginE)
_ZN40_INTERNAL_220b054c_4_k_cu_07accb93_194764cuda3std3__45__cpo5beginE:
	.zero		1
	.type		_ZN40_INTERNAL_220b054c_4_k_cu_07accb93_194764cuda3std3__442_GLOBAL__N__220b054c_4_k_cu_07accb93_194766ignoreE,@object
	.size		_ZN40_INTERNAL_220b054c_4_k_cu_07accb93_194764cuda3std3__442_GLOBAL__N__220b054c_4_k_cu_07accb93_194766ignoreE,(_ZN40_INTERNAL_220b054c_4_k_cu_07accb93_194764cute7productE - _ZN40_INTERNAL_220b054c_4_k_cu_07accb93_194764cuda3std3__442_GLOBAL__N__220b054c_4_k_cu_07accb93_194766ignoreE)
_ZN40_INTERNAL_220b054c_4_k_cu_07accb93_194764cuda3std3__442_GLOBAL__N__220b054c_4_k_cu_07accb93_194766ignoreE:
	.zero		1
	.type		_ZN40_INTERNAL_220b054c_4_k_cu_07accb93_194764cute7productE,@object
	.size		_ZN40_INTERNAL_220b054c_4_k_cu_07accb93_194764cute7productE,(_ZN40_INTERNAL_220b054c_4_k_cu_07accb93_194764cuda3std3__45__cpo3endE - _ZN40_INTERNAL_220b054c_4_k_cu_07accb93_194764cute7productE)
_ZN40_INTERNAL_220b054c_4_k_cu_07accb93_194764cute7productE:
	.zero		1
	.type		_ZN40_INTERNAL_220b054c_4_k_cu_07accb93_194764cuda3std3__45__cpo3endE,@object
	.size		_ZN40_INTERNAL_220b054c_4_k_cu_07accb93_194764cuda3std3__45__cpo3endE,(_ZN40_INTERNAL_220b054c_4_k_cu_07accb93_194764cuda3std3__419piecewise_constructE - _ZN40_INTERNAL_220b054c_4_k_cu_07accb93_194764cuda3std3__45__cpo3endE)
_ZN40_INTERNAL_220b054c_4_k_cu_07accb93_194764cuda3std3__45__cpo3endE:
	.zero		1
	.type		_ZN40_INTERNAL_220b054c_4_k_cu_07accb93_194764cuda3std3__419piecewise_constructE,@object
	.size		_ZN40_INTERNAL_220b054c_4_k_cu_07accb93_194764cuda3std3__419piecewise_constructE,(_ZN40_INTERNAL_220b054c_4_k_cu_07accb93_194764cuda3std3__45__cpo4cendE - _ZN40_INTERNAL_220b054c_4_k_cu_07accb93_194764cuda3std3__419piecewise_constructE)
_ZN40_INTERNAL_220b054c_4_k_cu_07accb93_194764cuda3std3__419piecewise_constructE:
	.zero		1
	.type		_ZN40_INTERNAL_220b054c_4_k_cu_07accb93_194764cuda3std3__45__cpo4cendE,@object
	.size		_ZN40_INTERNAL_220b054c_4_k_cu_07accb93_194764cuda3std3__45__cpo4cendE,(_ZN40_INTERNAL_220b054c_4_k_cu_07accb93_194764cuda3std6ranges3__45__cpo4swapE - _ZN40_INTERNAL_220b054c_4_k_cu_07accb93_194764cuda3std3__45__cpo4cendE)
_ZN40_INTERNAL_220b054c_4_k_cu_07accb93_194764cuda3std3__45__cpo4cendE:
	.zero		1
	.type		_ZN40_INTERNAL_220b054c_4_k_cu_07accb93_194764cuda3std6ranges3__45__cpo4swapE,@object
	.size		_ZN40_INTERNAL_220b054c_4_k_cu_07accb93_194764cuda3std6ranges3__45__cpo4swapE,(.L_8 - _ZN40_INTERNAL_220b054c_4_k_cu_07accb93_194764cuda3std6ranges3__45__cpo4swapE)
_ZN40_INTERNAL_220b054c_4_k_cu_07accb93_194764cuda3std6ranges3__45__cpo4swapE:
	.zero		1
.L_8:


//--------------------- .nv.constant0._ZN7cutlass13device_kernelINS_4gemm6kernel13GemmUniversalIN4cute5tupleIJiiiiEEENS1_10collective13CollectiveMmaINS1_34MainloopSm90TmaGmmaWarpSpecializedILi3ENS5_IJNS4_1CILi1EEESB_SB_EEENS1_32KernelTmaWarpSpecializedPingpongEEENS5_IJNSA_ILi64EEENSA_ILi128EEESG_EEEfNS5_IJlSB_lEEEfSI_NS4_8TiledMMAINS4_8MMA_AtomIJNS4_4SM904GMMA30MMA_64x128x8_F32TF32TF32_SS_TNILNSM_7ScaleInE1ELSO_1EEEEEENS4_6LayoutISC_NS5_IJNSA_ILi0EEESS_SS_EEEEENS5_IJNS4_10UnderscoreESV_SV_EEEEENS4_13SM90_TMA_LOADENS4_14ComposedLayoutINS4_7SwizzleILi3ELi4ELi3EEENS4_18smem_ptr_flag_bitsILi32EEENSR_INS5_IJNSA_ILi8EEENSA_ILi32EEEEEENS5_IJS15_SB_EEEEEEEvNS4_8identityESY_S19_vS1A_EENS_8epilogue10collective6detail29Sm90TmaWarpSpecializedAdapterINS1D_15DefaultEpilogueIfSI_SI_NS1C_6thread17LinearCombinationIfLi1EffLNS1H_9ScaleType4KindE0ELNS_15FloatRoundStyleE2EfEENS1_15EpilogueDefaultEEEEEvvEEEEvNT_6ParamsE --------------------------
	.section	.nv.constant0._ZN7cutlass13device_kernelINS_4gemm6kernel13GemmUniversalIN4cute5tupleIJiiiiEEENS1_10collective13CollectiveMmaINS1_34MainloopSm90TmaGmmaWarpSpecializedILi3ENS5_IJNS4_1CILi1EEESB_SB_EEENS1_32KernelTmaWarpSpecializedPingpongEEENS5_IJNSA_ILi64EEENSA_ILi128EEESG_EEEfNS5_IJlSB_lEEEfSI_NS4_8TiledMMAINS4_8MMA_AtomIJNS4_4SM904GMMA30MMA_64x128x8_F32TF32TF32_SS_TNILNSM_7ScaleInE1ELSO_1EEEEEENS4_6LayoutISC_NS5_IJNSA_ILi0EEESS_SS_EEEEENS5_IJNS4_10UnderscoreESV_SV_EEEEENS4_13SM90_TMA_LOADENS4_14ComposedLayoutINS4_7SwizzleILi3ELi4ELi3EEENS4_18smem_ptr_flag_bitsILi32EEENSR_INS5_IJNSA_ILi8EEENSA_ILi32EEEEEENS5_IJS15_SB_EEEEEEEvNS4_8identityESY_S19_vS1A_EENS_8epilogue10collective6detail29Sm90TmaWarpSpecializedAdapterINS1D_15DefaultEpilogueIfSI_SI_NS1C_6thread17LinearCombinationIfLi1EffLNS1H_9ScaleType4KindE0ELNS_15FloatRoundStyleE2EfEENS1_15EpilogueDefaultEEEEEvvEEEEvNT_6ParamsE,"a",@progbits
	.sectionflags	@""
	.align	4
.nv.constant0._ZN7cutlass13device_kernelINS_4gemm6kernel13GemmUniversalIN4cute5tupleIJiiiiEEENS1_10collective13CollectiveMmaINS1_34MainloopSm90TmaGmmaWarpSpecializedILi3ENS5_IJNS4_1CILi1EEESB_SB_EEENS1_32KernelTmaWarpSpecializedPingpongEEENS5_IJNSA_ILi64EEENSA_ILi128EEESG_EEEfNS5_IJlSB_lEEEfSI_NS4_8TiledMMAINS4_8MMA_AtomIJNS4_4SM904GMMA30MMA_64x128x8_F32TF32TF32_SS_TNILNSM_7ScaleInE1ELSO_1EEEEEENS4_6LayoutISC_NS5_IJNSA_ILi0EEESS_SS_EEEEENS5_IJNS4_10UnderscoreESV_SV_EEEEENS4_13SM90_TMA_LOADENS4_14ComposedLayoutINS4_7SwizzleILi3ELi4ELi3EEENS4_18smem_ptr_flag_bitsILi32EEENSR_INS5_IJNSA_ILi8EEENSA_ILi32EEEEEENS5_IJS15_SB_EEEEEEEvNS4_8identityESY_S19_vS1A_EENS_8epilogue10collective6detail29Sm90TmaWarpSpecializedAdapterINS1D_15DefaultEpilogueIfSI_SI_NS1C_6thread17LinearCombinationIfLi1EffLNS1H_9ScaleType4KindE0ELNS_15FloatRoundStyleE2EfEENS1_15EpilogueDefaultEEEEEvvEEEEvNT_6ParamsE:
	.zero		1664


//--------------------- SYMBOLS --------------------------

	.type		.nv.reservedSmem.offset0,@object
	.size		.nv.reservedSmem.offset0,0x4
	.type		__assertfail,@function
